	.target	sm_90a

	.elftype	@"ET_EXEC"


//--------------------- .note.nv.tkinfo           --------------------------
	.section	.note.nv.tkinfo,"",@"SHT_NOTE"
	.sectionflags	@"SHF_NOTE_NV_TKINFO"
	.tkinfo
        /*0018*/ 	.word	0x00000002
        /*0030*/ 	.string	""
        /*0030*/ 	.string	"ptxas"
        /*0030*/ 	.string	"Cuda compilation tools, release 13.0, V13.0.88"
        /*0030*/ 	.string	"Build cuda_13.0.r13.0/compiler.36424714_0"
        /*0030*/ 	.string	"-arch sm_90a -m 64 "



//--------------------- .note.nv.cuinfo           --------------------------
	.section	.note.nv.cuinfo,"",@"SHT_NOTE"
	.sectionflags	@"SHF_NOTE_NV_CUINFO"
        /*0018*/ 	.short	0x0002
        /*001a*/ 	.short	0x005a
        /*001c*/ 	.short	0x0082
	.zero		2


//--------------------- .nv.info                  --------------------------
	.section	.nv.info,"",@"SHT_CUDA_INFO"
	.align	4


	//----- nvinfo : EIATTR_REGCOUNT
	.align		4
        /*0000*/ 	.byte	0x04, 0x2f
        /*0002*/ 	.short	(.L_18 - .L_17)
	.align		4
.L_17:
        /*0004*/ 	.word	index@(_ZN7cutlass13device_kernelINS_4gemm6kernel13GemmUniversalIN4cute5tupleIJiiiiEEENS1_10collective13CollectiveMmaINS1_34MainloopSm90TmaGmmaWarpSpecializedILi6ENS5_IJNS4_1CILi1EEESB_SB_EEENS1_35KernelTmaWarpSpecializedCooperativeEEENS5_IJNSA_ILi128EEESF_NSA_ILi64EEEEEENS_6half_tENS5_IJlSB_lEEESI_SJ_NS4_8TiledMMAINS4_8MMA_AtomIJNS4_4SM904GMMA26MMA_64x128x16_F32F16F16_SSILNSN_5MajorE0ELSP_0ELNSN_7ScaleInE1ELSQ_1EEEEEENS4_6LayoutINS5_IJNSA_ILi2EEESB_SB_EEENS5_IJSB_NSA_ILi0EEESW_EEEEENS5_IJNS4_10UnderscoreESZ_SZ_EEEEENS4_13SM90_TMA_LOADENS4_14ComposedLayoutINS4_7SwizzleILi3ELi4ELi3EEENS4_18smem_ptr_flag_bitsILi16EEENST_INS5_IJNSA_ILi8EEESG_EEENS5_IJSG_SB_EEEEEEEvNS4_8identityES12_S1C_vS1D_EENS_8epilogue10collective18CollectiveEpilogueINS1F_22Sm90TmaWarpSpecializedILi4ELi2ELi16ELb1ELb0EEEJSH_NS5_IJSF_NSA_ILi32EEEEEESI_SJ_SI_SJ_NS1F_6fusion15FusionCallbacksIS1J_NS1M_13LinCombEltActINS1F_6thread4GELUESI_fSI_fLNS_15FloatRoundStyleE2EEESH_S1L_JEEES12_NS13_INS14_ILi2ELi4ELi3EEES17_NST_INS5_IJS18_S1K_EEENS5_IJS1K_SB_EEEEEEENS4_17SM75_U32x4_LDSM_NENS4_14SM90_TMA_STOREES1Y_NS4_17SM90_U32x4_STSM_NENS4_9Copy_AtomIJS21_SI_EEEvEEEvvEEEEvNT_6ParamsE)
        /*0008*/ 	.word	0x000000a8


	//----- nvinfo : EIATTR_FRAME_SIZE
	.align		4
.L_18:
        /*000c*/ 	.byte	0x04, 0x11
        /*000e*/ 	.short	(.L_20 - .L_19)
	.align		4
.L_19:
        /*0010*/ 	.word	index@(_ZN7cutlass13device_kernelINS_4gemm6kernel13GemmUniversalIN4cute5tupleIJiiiiEEENS1_10collective13CollectiveMmaINS1_34MainloopSm90TmaGmmaWarpSpecializedILi6ENS5_IJNS4_1CILi1EEESB_SB_EEENS1_35KernelTmaWarpSpecializedCooperativeEEENS5_IJNSA_ILi128EEESF_NSA_ILi64EEEEEENS_6half_tENS5_IJlSB_lEEESI_SJ_NS4_8TiledMMAINS4_8MMA_AtomIJNS4_4SM904GMMA26MMA_64x128x16_F32F16F16_SSILNSN_5MajorE0ELSP_0ELNSN_7ScaleInE1ELSQ_1EEEEEENS4_6LayoutINS5_IJNSA_ILi2EEESB_SB_EEENS5_IJSB_NSA_ILi0EEESW_EEEEENS5_IJNS4_10UnderscoreESZ_SZ_EEEEENS4_13SM90_TMA_LOADENS4_14ComposedLayoutINS4_7SwizzleILi3ELi4ELi3EEENS4_18smem_ptr_flag_bitsILi16EEENST_INS5_IJNSA_ILi8EEESG_EEENS5_IJSG_SB_EEEEEEEvNS4_8identityES12_S1C_vS1D_EENS_8epilogue10collective18CollectiveEpilogueINS1F_22Sm90TmaWarpSpecializedILi4ELi2ELi16ELb1ELb0EEEJSH_NS5_IJSF_NSA_ILi32EEEEEESI_SJ_SI_SJ_NS1F_6fusion15FusionCallbacksIS1J_NS1M_13LinCombEltActINS1F_6thread4GELUESI_fSI_fLNS_15FloatRoundStyleE2EEESH_S1L_JEEES12_NS13_INS14_ILi2ELi4ELi3EEES17_NST_INS5_IJS18_S1K_EEENS5_IJS1K_SB_EEEEEEENS4_17SM75_U32x4_LDSM_NENS4_14SM90_TMA_STOREES1Y_NS4_17SM90_U32x4_STSM_NENS4_9Copy_AtomIJS21_SI_EEEvEEEvvEEEEvNT_6ParamsE)
        /*0014*/ 	.word	0x00000000


	//----- nvinfo : EIATTR_MIN_STACK_SIZE
	.align		4
.L_20:
        /*0018*/ 	.byte	0x04, 0x12
        /*001a*/ 	.short	(.L_22 - .L_21)
	.align		4
.L_21:
        /*001c*/ 	.word	index@(_ZN7cutlass13device_kernelINS_4gemm6kernel13GemmUniversalIN4cute5tupleIJiiiiEEENS1_10collective13CollectiveMmaINS1_34MainloopSm90TmaGmmaWarpSpecializedILi6ENS5_IJNS4_1CILi1EEESB_SB_EEENS1_35KernelTmaWarpSpecializedCooperativeEEENS5_IJNSA_ILi128EEESF_NSA_ILi64EEEEEENS_6half_tENS5_IJlSB_lEEESI_SJ_NS4_8TiledMMAINS4_8MMA_AtomIJNS4_4SM904GMMA26MMA_64x128x16_F32F16F16_SSILNSN_5MajorE0ELSP_0ELNSN_7ScaleInE1ELSQ_1EEEEEENS4_6LayoutINS5_IJNSA_ILi2EEESB_SB_EEENS5_IJSB_NSA_ILi0EEESW_EEEEENS5_IJNS4_10UnderscoreESZ_SZ_EEEEENS4_13SM90_TMA_LOADENS4_14ComposedLayoutINS4_7SwizzleILi3ELi4ELi3EEENS4_18smem_ptr_flag_bitsILi16EEENST_INS5_IJNSA_ILi8EEESG_EEENS5_IJSG_SB_EEEEEEEvNS4_8identityES12_S1C_vS1D_EENS_8epilogue10collective18CollectiveEpilogueINS1F_22Sm90TmaWarpSpecializedILi4ELi2ELi16ELb1ELb0EEEJSH_NS5_IJSF_NSA_ILi32EEEEEESI_SJ_SI_SJ_NS1F_6fusion15FusionCallbacksIS1J_NS1M_13LinCombEltActINS1F_6thread4GELUESI_fSI_fLNS_15FloatRoundStyleE2EEESH_S1L_JEEES12_NS13_INS14_ILi2ELi4ELi3EEES17_NST_INS5_IJS18_S1K_EEENS5_IJS1K_SB_EEEEEEENS4_17SM75_U32x4_LDSM_NENS4_14SM90_TMA_STOREES1Y_NS4_17SM90_U32x4_STSM_NENS4_9Copy_AtomIJS21_SI_EEEvEEEvvEEEEvNT_6ParamsE)
        /*0020*/ 	.word	0x00000000
.L_22:


//--------------------- .nv.compat                --------------------------
	.section	.nv.compat,"",@"SHT_CUDA_COMPAT_INFO"
	.align	4
        /*0000*/ 	.byte	0x02, 0x09, 0x01, 0x00, 0x02, 0x02, 0x04, 0x00, 0x02, 0x05, 0x05, 0x00, 0x03, 0x07, 0x01, 0x01
        /*0010*/ 	.byte	0x02, 0x03, 0x01, 0x00, 0x02, 0x06, 0x01, 0x00, 0x04, 0x0b, 0x08, 0x00, 0x00, 0x00, 0x00, 0x00
        /*0020*/ 	.byte	0x00, 0x00, 0x00, 0x00


//--------------------- .nv.info._ZN7cutlass13device_kernelINS_4gemm6kernel13GemmUniversalIN4cute5tupleIJiiiiEEENS1_10collective13CollectiveMmaINS1_34MainloopSm90TmaGmmaWarpSpecializedILi6ENS5_IJNS4_1CILi1EEESB_SB_EEENS1_35KernelTmaWarpSpecializedCooperativeEEENS5_IJNSA_ILi128EEESF_NSA_ILi64EEEEEENS_6half_tENS5_IJlSB_lEEESI_SJ_NS4_8TiledMMAINS4_8MMA_AtomIJNS4_4SM904GMMA26MMA_64x128x16_F32F16F16_SSILNSN_5MajorE0ELSP_0ELNSN_7ScaleInE1ELSQ_1EEEEEENS4_6LayoutINS5_IJNSA_ILi2EEESB_SB_EEENS5_IJSB_NSA_ILi0EEESW_EEEEENS5_IJNS4_10UnderscoreESZ_SZ_EEEEENS4_13SM90_TMA_LOADENS4_14ComposedLayoutINS4_7SwizzleILi3ELi4ELi3EEENS4_18smem_ptr_flag_bitsILi16EEENST_INS5_IJNSA_ILi8EEESG_EEENS5_IJSG_SB_EEEEEEEvNS4_8identityES12_S1C_vS1D_EENS_8epilogue10collective18CollectiveEpilogueINS1F_22Sm90TmaWarpSpecializedILi4ELi2ELi16ELb1ELb0EEEJSH_NS5_IJSF_NSA_ILi32EEEEEESI_SJ_SI_SJ_NS1F_6fusion15FusionCallbacksIS1J_NS1M_13LinCombEltActINS1F_6thread4GELUESI_fSI_fLNS_15FloatRoundStyleE2EEESH_S1L_JEEES12_NS13_INS14_ILi2ELi4ELi3EEES17_NST_INS5_IJS18_S1K_EEENS5_IJS1K_SB_EEEEEEENS4_17SM75_U32x4_LDSM_NENS4_14SM90_TMA_STOREES1Y_NS4_17SM90_U32x4_STSM_NENS4_9Copy_AtomIJS21_SI_EEEvEEEvvEEEEvNT_6ParamsE --------------------------
	.section	.nv.info._ZN7cutlass13device_kernelINS_4gemm6kernel13GemmUniversalIN4cute5tupleIJiiiiEEENS1_10collective13CollectiveMmaINS1_34MainloopSm90TmaGmmaWarpSpecializedILi6ENS5_IJNS4_1CILi1EEESB_SB_EEENS1_35KernelTmaWarpSpecializedCooperativeEEENS5_IJNSA_ILi128EEESF_NSA_ILi64EEEEEENS_6half_tENS5_IJlSB_lEEESI_SJ_NS4_8TiledMMAINS4_8MMA_AtomIJNS4_4SM904GMMA26MMA_64x128x16_F32F16F16_SSILNSN_5MajorE0ELSP_0ELNSN_7ScaleInE1ELSQ_1EEEEEENS4_6LayoutINS5_IJNSA_ILi2EEESB_SB_EEENS5_IJSB_NSA_ILi0EEESW_EEEEENS5_IJNS4_10UnderscoreESZ_SZ_EEEEENS4_13SM90_TMA_LOADENS4_14ComposedLayoutINS4_7SwizzleILi3ELi4ELi3EEENS4_18smem_ptr_flag_bitsILi16EEENST_INS5_IJNSA_ILi8EEESG_EEENS5_IJSG_SB_EEEEEEEvNS4_8identityES12_S1C_vS1D_EENS_8epilogue10collective18CollectiveEpilogueINS1F_22Sm90TmaWarpSpecializedILi4ELi2ELi16ELb1ELb0EEEJSH_NS5_IJSF_NSA_ILi32EEEEEESI_SJ_SI_SJ_NS1F_6fusion15FusionCallbacksIS1J_NS1M_13LinCombEltActINS1F_6thread4GELUESI_fSI_fLNS_15FloatRoundStyleE2EEESH_S1L_JEEES12_NS13_INS14_ILi2ELi4ELi3EEES17_NST_INS5_IJS18_S1K_EEENS5_IJS1K_SB_EEEEEEENS4_17SM75_U32x4_LDSM_NENS4_14SM90_TMA_STOREES1Y_NS4_17SM90_U32x4_STSM_NENS4_9Copy_AtomIJS21_SI_EEEvEEEvvEEEEvNT_6ParamsE,"",@"SHT_CUDA_INFO"
	.sectionflags	@""
	.align	4


	//----- nvinfo : EIATTR_CUDA_API_VERSION
	.align		4
        /*0000*/ 	.byte	0x04, 0x37
        /*0002*/ 	.short	(.L_24 - .L_23)
.L_23:
        /*0004*/ 	.word	0x00000082


	//----- nvinfo : EIATTR_KPARAM_INFO
	.align		4
.L_24:
        /*0008*/ 	.byte	0x04, 0x17
        /*000a*/ 	.short	(.L_26 - .L_25)
.L_25:
        /*000c*/ 	.word	0x00000000
        /*0010*/ 	.short	0x0000
        /*0012*/ 	.short	0x0070
        /*0014*/ 	.byte	0x00, 0xf0, 0x01, 0x1c


	//----- nvinfo : EIATTR_SPARSE_MMA_MASK
	.align		4
.L_26:
        /*0018*/ 	.byte	0x03, 0x50
        /*001a*/ 	.short	0x0000


	//----- nvinfo : EIATTR_MAXREG_COUNT
	.align		4
        /*001c*/ 	.byte	0x03, 0x1b
        /*001e*/ 	.short	0x00a8


	//----- nvinfo : EIATTR_NUM_BARRIERS
	.align		4
        /*0020*/ 	.byte	0x02, 0x4c
        /*0022*/ 	.byte	0x02
	.zero		1


	//----- nvinfo : EIATTR_EXTERNS
	.align		4
        /*0024*/ 	.byte	0x04, 0x0f
        /*0026*/ 	.short	(.L_28 - .L_27)


	//   ....[0]....
	.align		4
.L_27:
        /*0028*/ 	.word	index@(__assertfail)


	//----- nvinfo : EIATTR_MERCURY_ISA_VERSION
	.align		4
.L_28:
        /*002c*/ 	.byte	0x03, 0x5f
        /*002e*/ 	.short	0x0101


	//----- nvinfo : EIATTR_INT_WARP_WIDE_INSTR_OFFSETS
	.align		4
        /*0030*/ 	.byte	0x04, 0x31
        /*0032*/ 	.short	(.L_30 - .L_29)


	//   ....[0]....
.L_29:
        /*0034*/ 	.word	0x00000900


	//   ....[1]....
        /*0038*/ 	.word	0x00000910


	//   ....[2]....
        /*003c*/ 	.word	0x000009a0


	//----- nvinfo : EIATTR_COOP_GROUP_MASK_REGIDS
	.align		4
.L_30:
        /*0040*/ 	.byte	0x04, 0x29
        /*0042*/ 	.short	(.L_32 - .L_31)


	//   ....[0]....
.L_31:
        /*0044*/ 	.word	0xffffffff


	//   ....[1]....
        /*0048*/ 	.word	0xffffffff


	//   ....[2]....
        /*004c*/ 	.word	0xffffffff


	//   ....[3]....
        /*0050*/ 	.word	0xffffffff


	//   ....[4]....
        /*0054*/ 	.word	0xffffffff


	//   ....[5]....
        /*0058*/ 	.word	0xffffffff


	//----- nvinfo : EIATTR_COOP_GROUP_INSTR_OFFSETS
	.align		4
.L_32:
        /*005c*/ 	.byte	0x04, 0x28
        /*005e*/ 	.short	(.L_34 - .L_33)


	//   ....[0]....
.L_33:
        /*0060*/ 	.word	0x00000070


	//   ....[1]....
        /*0064*/ 	.word	0x00000080


	//   ....[2]....
        /*0068*/ 	.word	0x00000440


	//   ....[3]....
        /*006c*/ 	.word	0x00000610


	//   ....[4]....
        /*0070*/ 	.word	0x000007c0


	//   ....[5]....
        /*0074*/ 	.word	0x00001650


	//----- nvinfo : EIATTR_REG_RECONFIG
	.align		4
.L_34:
        /*0078*/ 	.byte	0x01, 0x54
	.zero		2


	//----- nvinfo : EIATTR_SYSCALL_OFFSETS
	.align		4
        /*007c*/ 	.byte	0x04, 0x46
        /*007e*/ 	.short	(.L_36 - .L_35)


	//   ....[0]....
.L_35:
        /*0080*/ 	.word	0x00001840


	//   ....[1]....
        /*0084*/ 	.word	0x000022c0


	//   ....[2]....
        /*0088*/ 	.word	0x000023b0


	//----- nvinfo : EIATTR_MBARRIER_INSTR_OFFSETS
	.align		4
.L_36:
        /*008c*/ 	.byte	0x04, 0x39
        /*008e*/ 	.short	(.L_38 - .L_37)


	//   ....[0]....
.L_37:
        /*0090*/ 	.word	0x00000540
        /*0094*/ 	.word	0x000000ff
        /*0098*/ 	.word	0x00000000
        /*009c*/ 	.short	0x0100
        /*009e*/ 	.byte	0x08
	.zero		1


	//   ....[1]....
        /*00a0*/ 	.word	0x00000550
        /*00a4*/ 	.word	0x000000ff
        /*00a8*/ 	.word	0x00000030
        /*00ac*/ 	.short	0x0100
        /*00ae*/ 	.byte	0x08
	.zero		1


	//   ....[2]....
        /*00b0*/ 	.word	0x00000560
        /*00b4*/ 	.word	0x000000ff
        /*00b8*/ 	.word	0x00000008
        /*00bc*/ 	.short	0x0100
        /*00be*/ 	.byte	0x08
	.zero		1


	//   ....[3]....
        /*00c0*/ 	.word	0x00000570
        /*00c4*/ 	.word	0x000000ff
        /*00c8*/ 	.word	0x00000038
        /*00cc*/ 	.short	0x0100
        /*00ce*/ 	.byte	0x08
	.zero		1


	//   ....[4]....
        /*00d0*/ 	.word	0x00000580
        /*00d4*/ 	.word	0x000000ff
        /*00d8*/ 	.word	0x00000010
        /*00dc*/ 	.short	0x0100
        /*00de*/ 	.byte	0x08
	.zero		1


	//   ....[5]....
        /*00e0*/ 	.word	0x00000590
        /*00e4*/ 	.word	0x000000ff
        /*00e8*/ 	.word	0x00000040
        /*00ec*/ 	.short	0x0100
        /*00ee*/ 	.byte	0x08
	.zero		1


	//   ....[6]....
        /*00f0*/ 	.word	0x000005a0
        /*00f4*/ 	.word	0x000000ff
        /*00f8*/ 	.word	0x00000018
        /*00fc*/ 	.short	0x0100
        /*00fe*/ 	.byte	0x08
	.zero		1


	//   ....[7]....
        /*0100*/ 	.word	0x000005b0
        /*0104*/ 	.word	0x000000ff
        /*0108*/ 	.word	0x00000048
        /*010c*/ 	.short	0x0100
        /*010e*/ 	.byte	0x08
	.zero		1


	//   ....[8]....
        /*0110*/ 	.word	0x000005c0
        /*0114*/ 	.word	0x000000ff
        /*0118*/ 	.word	0x00000020
        /*011c*/ 	.short	0x0100
        /*011e*/ 	.byte	0x08
	.zero		1


	//   ....[9]....
        /*0120*/ 	.word	0x000005d0
        /*0124*/ 	.word	0x000000ff
        /*0128*/ 	.word	0x00000050
        /*012c*/ 	.short	0x0100
        /*012e*/ 	.byte	0x08
	.zero		1


	//   ....[10]....
        /*0130*/ 	.word	0x000005e0
        /*0134*/ 	.word	0x000000ff
        /*0138*/ 	.word	0x00000028
        /*013c*/ 	.short	0x0100
        /*013e*/ 	.byte	0x08
	.zero		1


	//   ....[11]....
        /*0140*/ 	.word	0x000005f0
        /*0144*/ 	.word	0x000000ff
        /*0148*/ 	.word	0x00000058
        /*014c*/ 	.short	0x0100
        /*014e*/ 	.byte	0x08
	.zero		1


	//   ....[12]....
        /*0150*/ 	.word	0x00000730
        /*0154*/ 	.word	0x000000ff
        /*0158*/ 	.word	0x00000060
        /*015c*/ 	.short	0x0100
        /*015e*/ 	.byte	0x08
	.zero		1


	//   ....[13]....
        /*0160*/ 	.word	0x00000740
        /*0164*/ 	.word	0x000000ff
        /*0168*/ 	.word	0x00000080
        /*016c*/ 	.short	0x0100
        /*016e*/ 	.byte	0x08
	.zero		1


	//   ....[14]....
        /*0170*/ 	.word	0x00000750
        /*0174*/ 	.word	0x000000ff
        /*0178*/ 	.word	0x00000068
        /*017c*/ 	.short	0x0100
        /*017e*/ 	.byte	0x08
	.zero		1


	//   ....[15]....
        /*0180*/ 	.word	0x00000760
        /*0184*/ 	.word	0x000000ff
        /*0188*/ 	.word	0x00000088
        /*018c*/ 	.short	0x0100
        /*018e*/ 	.byte	0x08
	.zero		1


	//   ....[16]....
        /*0190*/ 	.word	0x00000770
        /*0194*/ 	.word	0x000000ff
        /*0198*/ 	.word	0x00000070
        /*019c*/ 	.short	0x0100
        /*019e*/ 	.byte	0x08
	.zero		1


	//   ....[17]....
        /*01a0*/ 	.word	0x00000780
        /*01a4*/ 	.word	0x000000ff
        /*01a8*/ 	.word	0x00000090
        /*01ac*/ 	.short	0x0100
        /*01ae*/ 	.byte	0x08
	.zero		1


	//   ....[18]....
        /*01b0*/ 	.word	0x00000790
        /*01b4*/ 	.word	0x000000ff
        /*01b8*/ 	.word	0x00000078
        /*01bc*/ 	.short	0x0100
        /*01be*/ 	.byte	0x08
	.zero		1


	//   ....[19]....
        /*01c0*/ 	.word	0x000007a0
        /*01c4*/ 	.word	0x000000ff
        /*01c8*/ 	.word	0x00000098
        /*01cc*/ 	.short	0x0100
        /*01ce*/ 	.byte	0x08
	.zero		1


	//   ....[20]....
        /*01d0*/ 	.word	0x00000a40
        /*01d4*/ 	.word	0x000000ff
        /*01d8*/ 	.word	0x000000a0
        /*01dc*/ 	.short	0x0100
        /*01de*/ 	.byte	0x08
	.zero		1


	//   ....[21]....
        /*01e0*/ 	.word	0x00000aa0
        /*01e4*/ 	.word	0x000000ff
        /*01e8*/ 	.word	0x000000a8
        /*01ec*/ 	.short	0x0100
        /*01ee*/ 	.byte	0x08
	.zero		1


	//   ....[22]....
        /*01f0*/ 	.word	0x000018c0
        /*01f4*/ 	.word	0x00000003
        /*01f8*/ 	.word	0x00000000
        /*01fc*/ 	.short	0x010a
        /*01fe*/ 	.byte	0x3f
	.zero		1


	//   ....[23]....
        /*0200*/ 	.word	0x00001920
        /*0204*/ 	.word	0x00000003
        /*0208*/ 	.word	0x00000000
        /*020c*/ 	.short	0x010a
        /*020e*/ 	.byte	0x3f
	.zero		1


	//   ....[24]....
        /*0210*/ 	.word	0x00001c40
        /*0214*/ 	.word	0x000000ff
        /*0218*/ 	.word	0x00000000
        /*021c*/ 	.short	0x010a
        /*021e*/ 	.byte	0x04
	.zero		1


	//   ....[25]....
        /*0220*/ 	.word	0x00001c80
        /*0224*/ 	.word	0x000000ff
        /*0228*/ 	.word	0x00000000
        /*022c*/ 	.short	0x010a
        /*022e*/ 	.byte	0x04
	.zero		1


	//   ....[26]....
        /*0230*/ 	.word	0x00001ee0
        /*0234*/ 	.word	0x000000ff
        /*0238*/ 	.word	0x00000000
        /*023c*/ 	.short	0x0101
        /*023e*/ 	.byte	0x04
	.zero		1


	//   ....[27]....
        /*0240*/ 	.word	0x00002090
        /*0244*/ 	.word	0x000000ff
        /*0248*/ 	.word	0x00000000
        /*024c*/ 	.short	0x0101
        /*024e*/ 	.byte	0x06
	.zero		1


	//   ....[28]....
        /*0250*/ 	.word	0x00002890
        /*0254*/ 	.word	0x000000ff
        /*0258*/ 	.word	0x00000060
        /*025c*/ 	.short	0x010a
        /*025e*/ 	.byte	0x33
	.zero		1


	//   ....[29]....
        /*0260*/ 	.word	0x00004870
        /*0264*/ 	.word	0x000000ff
        /*0268*/ 	.word	0x00000000
        /*026c*/ 	.short	0x0101
        /*026e*/ 	.byte	0x04
	.zero		1


	//   ....[30]....
        /*0270*/ 	.word	0x00004950
        /*0274*/ 	.word	0x0000001b
        /*0278*/ 	.word	0x00000060
        /*027c*/ 	.short	0x010a
        /*027e*/ 	.byte	0x3f
	.zero		1


	//   ....[31]....
        /*0280*/ 	.word	0x00006850
        /*0284*/ 	.word	0x000000ff
        /*0288*/ 	.word	0x00000000
        /*028c*/ 	.short	0x0101
        /*028e*/ 	.byte	0x04
	.zero		1


	//   ....[32]....
        /*0290*/ 	.word	0x00006940
        /*0294*/ 	.word	0x00000019
        /*0298*/ 	.word	0x00000060
        /*029c*/ 	.short	0x010a
        /*029e*/ 	.byte	0x3f
	.zero		1


	//   ....[33]....
        /*02a0*/ 	.word	0x00008880
        /*02a4*/ 	.word	0x000000ff
        /*02a8*/ 	.word	0x00000000
        /*02ac*/ 	.short	0x0101
        /*02ae*/ 	.byte	0x04
	.zero		1


	//   ....[34]....
        /*02b0*/ 	.word	0x00008960
        /*02b4*/ 	.word	0x0000001a
        /*02b8*/ 	.word	0x00000060
        /*02bc*/ 	.short	0x010a
        /*02be*/ 	.byte	0x3f
	.zero		1


	//   ....[35]....
        /*02c0*/ 	.word	0x0000a850
        /*02c4*/ 	.word	0x000000ff
        /*02c8*/ 	.word	0x00000000
        /*02cc*/ 	.short	0x0101
        /*02ce*/ 	.byte	0x04
	.zero		1


	//   ....[36]....
        /*02d0*/ 	.word	0x0000b120
        /*02d4*/ 	.word	0x000000ff
        /*02d8*/ 	.word	0x00000000
        /*02dc*/ 	.short	0x0101
        /*02de*/ 	.byte	0x04
	.zero		1


	//   ....[37]....
        /*02e0*/ 	.word	0x0000b800
        /*02e4*/ 	.word	0x000000ff
        /*02e8*/ 	.word	0x000000a8
        /*02ec*/ 	.short	0x010a
        /*02ee*/ 	.byte	0x04
	.zero		1


	//   ....[38]....
        /*02f0*/ 	.word	0x0000bc10
        /*02f4*/ 	.word	0x000000ff
        /*02f8*/ 	.word	0x00000080
        /*02fc*/ 	.short	0x010a
        /*02fe*/ 	.byte	0x05
	.zero		1


	//   ....[39]....
        /*0300*/ 	.word	0x0000bd00
        /*0304*/ 	.word	0x000000ff
        /*0308*/ 	.word	0x00000060
        /*030c*/ 	.short	0x010b
        /*030e*/ 	.byte	0x05
	.zero		1


	//   ....[40]....
        /*0310*/ 	.word	0x0000bd60
        /*0314*/ 	.word	0x000000ff
        /*0318*/ 	.word	0x00000000
        /*031c*/ 	.short	0x0101
        /*031e*/ 	.byte	0x04
	.zero		1


	//   ....[41]....
        /*0320*/ 	.word	0x0000bd90
        /*0324*/ 	.word	0x000000ff
        /*0328*/ 	.word	0x00000088
        /*032c*/ 	.short	0x010a
        /*032e*/ 	.byte	0x05
	.zero		1


	//   ....[42]....
        /*0330*/ 	.word	0x0000bea0
        /*0334*/ 	.word	0x000000ff
        /*0338*/ 	.word	0x00000068
        /*033c*/ 	.short	0x010b
        /*033e*/ 	.byte	0x05
	.zero		1


	//   ....[43]....
        /*0340*/ 	.word	0x0000bf00
        /*0344*/ 	.word	0x000000ff
        /*0348*/ 	.word	0x00000000
        /*034c*/ 	.short	0x0101
        /*034e*/ 	.byte	0x04
	.zero		1


	//   ....[44]....
        /*0350*/ 	.word	0x0000bf30
        /*0354*/ 	.word	0x000000ff
        /*0358*/ 	.word	0x00000090
        /*035c*/ 	.short	0x010a
        /*035e*/ 	.byte	0x05
	.zero		1


	//   ....[45]....
        /*0360*/ 	.word	0x0000c040
        /*0364*/ 	.word	0x000000ff
        /*0368*/ 	.word	0x00000070
        /*036c*/ 	.short	0x010b
        /*036e*/ 	.byte	0x05
	.zero		1


	//   ....[46]....
        /*0370*/ 	.word	0x0000c0a0
        /*0374*/ 	.word	0x000000ff
        /*0378*/ 	.word	0x00000000
        /*037c*/ 	.short	0x0101
        /*037e*/ 	.byte	0x04
	.zero		1


	//   ....[47]....
        /*0380*/ 	.word	0x0000c0d0
        /*0384*/ 	.word	0x000000ff
        /*0388*/ 	.word	0x00000098
        /*038c*/ 	.short	0x010a
        /*038e*/ 	.byte	0x05
	.zero		1


	//   ....[48]....
        /*0390*/ 	.word	0x0000c1e0
        /*0394*/ 	.word	0x000000ff
        /*0398*/ 	.word	0x00000078
        /*039c*/ 	.short	0x010b
        /*039e*/ 	.byte	0x05
	.zero		1


	//   ....[49]....
        /*03a0*/ 	.word	0x0000c2c0
        /*03a4*/ 	.word	0x000000ff
        /*03a8*/ 	.word	0x00000000
        /*03ac*/ 	.short	0x0101
        /*03ae*/ 	.byte	0x04
	.zero		1


	//   ....[50]....
        /*03b0*/ 	.word	0x0000c910
        /*03b4*/ 	.word	0x00000003
        /*03b8*/ 	.word	0x00000080
        /*03bc*/ 	.short	0x010a
        /*03be*/ 	.byte	0x3f
	.zero		1


	//   ....[51]....
        /*03c0*/ 	.word	0x0000c950
        /*03c4*/ 	.word	0x00000003
        /*03c8*/ 	.word	0x00000088
        /*03cc*/ 	.short	0x010a
        /*03ce*/ 	.byte	0x3f
	.zero		1


	//   ....[52]....
        /*03d0*/ 	.word	0x0000c990
        /*03d4*/ 	.word	0x00000003
        /*03d8*/ 	.word	0x00000090
        /*03dc*/ 	.short	0x010a
        /*03de*/ 	.byte	0x3f
	.zero		1


	//   ....[53]....
        /*03e0*/ 	.word	0x0000c9e0
        /*03e4*/ 	.word	0x00000003
        /*03e8*/ 	.word	0x00000098
        /*03ec*/ 	.short	0x010a
        /*03ee*/ 	.byte	0x3f
	.zero		1


	//   ....[54]....
        /*03f0*/ 	.word	0x0000cd10
        /*03f4*/ 	.word	0x0000000f
        /*03f8*/ 	.word	0x00000030
        /*03fc*/ 	.short	0x010a
        /*03fe*/ 	.byte	0x3f
	.zero		1


	//   ....[55]....
        /*0400*/ 	.word	0x0000d060
        /*0404*/ 	.word	0x00000006
        /*0408*/ 	.word	0x000000a8
        /*040c*/ 	.short	0x0101
        /*040e*/ 	.byte	0x3f
	.zero		1


	//   ....[56]....
        /*0410*/ 	.word	0x0000d7a0
        /*0414*/ 	.word	0x00000007
        /*0418*/ 	.word	0x00000000
        /*041c*/ 	.short	0x010a
        /*041e*/ 	.byte	0x3f
	.zero		1


	//   ....[57]....
        /*0420*/ 	.word	0x0000d820
        /*0424*/ 	.word	0x00000009
        /*0428*/ 	.word	0x00000000
        /*042c*/ 	.short	0x010a
        /*042e*/ 	.byte	0x3f
	.zero		1


	//   ....[58]....
        /*0430*/ 	.word	0x0000d8b0
        /*0434*/ 	.word	0x00000006
        /*0438*/ 	.word	0x00000000
        /*043c*/ 	.short	0x010a
        /*043e*/ 	.byte	0x3f
	.zero		1


	//   ....[59]....
        /*0440*/ 	.word	0x0000d940
        /*0444*/ 	.word	0x00000009
        /*0448*/ 	.word	0x00000000
        /*044c*/ 	.short	0x010a
        /*044e*/ 	.byte	0x3f
	.zero		1


	//   ....[60]....
        /*0450*/ 	.word	0x0000d9d0
        /*0454*/ 	.word	0x00000006
        /*0458*/ 	.word	0x00000000
        /*045c*/ 	.short	0x010a
        /*045e*/ 	.byte	0x3f
	.zero		1


	//   ....[61]....
        /*0460*/ 	.word	0x0000da60
        /*0464*/ 	.word	0x00000003
        /*0468*/ 	.word	0x00000000
        /*046c*/ 	.short	0x010a
        /*046e*/ 	.byte	0x3f
	.zero		1


	//   ....[62]....
        /*0470*/ 	.word	0x0000dac0
        /*0474*/ 	.word	0x00000003
        /*0478*/ 	.word	0x00000000
        /*047c*/ 	.short	0x010a
        /*047e*/ 	.byte	0x3f
	.zero		1


	//   ....[63]....
        /*0480*/ 	.word	0x0000db20
        /*0484*/ 	.word	0x00000004
        /*0488*/ 	.word	0x00000000
        /*048c*/ 	.short	0x010a
        /*048e*/ 	.byte	0x3f
	.zero		1


	//   ....[64]....
        /*0490*/ 	.word	0x0000db80
        /*0494*/ 	.word	0x00000004
        /*0498*/ 	.word	0x00000060
        /*049c*/ 	.short	0x010a
        /*049e*/ 	.byte	0x3f
	.zero		1


	//   ....[65]....
        /*04a0*/ 	.word	0x0000dbd0
        /*04a4*/ 	.word	0x0000001b
        /*04a8*/ 	.word	0x00000060
        /*04ac*/ 	.short	0x010a
        /*04ae*/ 	.byte	0x3f
	.zero		1


	//   ....[66]....
        /*04b0*/ 	.word	0x0000dc20
        /*04b4*/ 	.word	0x00000019
        /*04b8*/ 	.word	0x00000060
        /*04bc*/ 	.short	0x010a
        /*04be*/ 	.byte	0x3f
	.zero		1


	//   ....[67]....
        /*04c0*/ 	.word	0x0000dc70
        /*04c4*/ 	.word	0x0000001a
        /*04c8*/ 	.word	0x00000060
        /*04cc*/ 	.short	0x010a
        /*04ce*/ 	.byte	0x3f
	.zero		1


	//   ....[68]....
        /*04d0*/ 	.word	0x0000dcd0
        /*04d4*/ 	.word	0x00000003
        /*04d8*/ 	.word	0x000000a8
        /*04dc*/ 	.short	0x010a
        /*04de*/ 	.byte	0x3f
	.zero		1


	//   ....[69]....
        /*04e0*/ 	.word	0x0000dd30
        /*04e4*/ 	.word	0x00000005
        /*04e8*/ 	.word	0x00000080
        /*04ec*/ 	.short	0x010a
        /*04ee*/ 	.byte	0x3f
	.zero		1


	//   ....[70]....
        /*04f0*/ 	.word	0x0000dd90
        /*04f4*/ 	.word	0x00000005
        /*04f8*/ 	.word	0x00000088
        /*04fc*/ 	.short	0x010a
        /*04fe*/ 	.byte	0x3f
	.zero		1


	//   ....[71]....
        /*0500*/ 	.word	0x0000ddf0
        /*0504*/ 	.word	0x00000005
        /*0508*/ 	.word	0x00000090
        /*050c*/ 	.short	0x010a
        /*050e*/ 	.byte	0x3f
	.zero		1


	//   ....[72]....
        /*0510*/ 	.word	0x0000de50
        /*0514*/ 	.word	0x00000005
        /*0518*/ 	.word	0x00000098
        /*051c*/ 	.short	0x010a
        /*051e*/ 	.byte	0x3f
	.zero		1


	//   ....[73]....
        /*0520*/ 	.word	0x0000dea0
        /*0524*/ 	.word	0x00000003
        /*0528*/ 	.word	0x00000080
        /*052c*/ 	.short	0x010a
        /*052e*/ 	.byte	0x3f
	.zero		1


	//   ....[74]....
        /*0530*/ 	.word	0x0000def0
        /*0534*/ 	.word	0x00000003
        /*0538*/ 	.word	0x00000088
        /*053c*/ 	.short	0x010a
        /*053e*/ 	.byte	0x3f
	.zero		1


	//   ....[75]....
        /*0540*/ 	.word	0x0000df40
        /*0544*/ 	.word	0x00000003
        /*0548*/ 	.word	0x00000090
        /*054c*/ 	.short	0x010a
        /*054e*/ 	.byte	0x3f
	.zero		1


	//   ....[76]....
        /*0550*/ 	.word	0x0000e010
        /*0554*/ 	.word	0x0000000f
        /*0558*/ 	.word	0x00000030
        /*055c*/ 	.short	0x010a
        /*055e*/ 	.byte	0x3f
	.zero		1


	//   ....[77]....
        /*0560*/ 	.word	0x0000e0e0
        /*0564*/ 	.word	0x00000007
        /*0568*/ 	.word	0x00000000
        /*056c*/ 	.short	0x010a
        /*056e*/ 	.byte	0x3f
	.zero		1


	//   ....[78]....
        /*0570*/ 	.word	0x0000e130
        /*0574*/ 	.word	0x00000009
        /*0578*/ 	.word	0x00000000
        /*057c*/ 	.short	0x010a
        /*057e*/ 	.byte	0x3f
	.zero		1


	//   ....[79]....
        /*0580*/ 	.word	0x0000e180
        /*0584*/ 	.word	0x00000006
        /*0588*/ 	.word	0x00000000
        /*058c*/ 	.short	0x010a
        /*058e*/ 	.byte	0x3f
	.zero		1


	//   ....[80]....
        /*0590*/ 	.word	0x0000e1d0
        /*0594*/ 	.word	0x00000009
        /*0598*/ 	.word	0x00000000
        /*059c*/ 	.short	0x010a
        /*059e*/ 	.byte	0x3f
	.zero		1


	//   ....[81]....
        /*05a0*/ 	.word	0x0000e220
        /*05a4*/ 	.word	0x00000006
        /*05a8*/ 	.word	0x00000000
        /*05ac*/ 	.short	0x010a
        /*05ae*/ 	.byte	0x3f
	.zero		1


	//----- nvinfo : EIATTR_NUM_MBARRIERS
	.align		4
.L_38:
        /*05b0*/ 	.byte	0x03, 0x38
        /*05b2*/ 	.short	0x0016


	//----- nvinfo : EIATTR_EXIT_INSTR_OFFSETS
	.align		4
        /*05b4*/ 	.byte	0x04, 0x1c
        /*05b6*/ 	.short	(.L_40 - .L_39)


	//   ....[0]....
.L_39:
        /*05b8*/ 	.word	0x0000dab0


	//----- nvinfo : EIATTR_MAX_THREADS
	.align		4
.L_40:
        /*05bc*/ 	.byte	0x04, 0x05
        /*05be*/ 	.short	(.L_42 - .L_41)
.L_41:
        /*05c0*/ 	.word	0x00000180
        /*05c4*/ 	.word	0x00000001
        /*05c8*/ 	.word	0x00000001


	//----- nvinfo : EIATTR_CRS_STACK_SIZE
	.align		4
.L_42:
        /*05cc*/ 	.byte	0x04, 0x1e
        /*05ce*/ 	.short	(.L_44 - .L_43)
.L_43:
        /*05d0*/ 	.word	0x00000000


	//----- nvinfo : EIATTR_CBANK_PARAM_SIZE
	.align		4
.L_44:
        /*05d4*/ 	.byte	0x03, 0x19
        /*05d6*/ 	.short	0x0770


	//----- nvinfo : EIATTR_PARAM_CBANK
	.align		4
        /*05d8*/ 	.byte	0x04, 0x0a
        /*05da*/ 	.short	(.L_46 - .L_45)
	.align		4
.L_45:
        /*05dc*/ 	.word	index@(.nv.constant0._ZN7cutlass13device_kernelINS_4gemm6kernel13GemmUniversalIN4cute5tupleIJiiiiEEENS1_10collective13CollectiveMmaINS1_34MainloopSm90TmaGmmaWarpSpecializedILi6ENS5_IJNS4_1CILi1EEESB_SB_EEENS1_35KernelTmaWarpSpecializedCooperativeEEENS5_IJNSA_ILi128EEESF_NSA_ILi64EEEEEENS_6half_tENS5_IJlSB_lEEESI_SJ_NS4_8TiledMMAINS4_8MMA_AtomIJNS4_4SM904GMMA26MMA_64x128x16_F32F16F16_SSILNSN_5MajorE0ELSP_0ELNSN_7ScaleInE1ELSQ_1EEEEEENS4_6LayoutINS5_IJNSA_ILi2EEESB_SB_EEENS5_IJSB_NSA_ILi0EEESW_EEEEENS5_IJNS4_10UnderscoreESZ_SZ_EEEEENS4_13SM90_TMA_LOADENS4_14ComposedLayoutINS4_7SwizzleILi3ELi4ELi3EEENS4_18smem_ptr_flag_bitsILi16EEENST_INS5_IJNSA_ILi8EEESG_EEENS5_IJSG_SB_EEEEEEEvNS4_8identityES12_S1C_vS1D_EENS_8epilogue10collective18CollectiveEpilogueINS1F_22Sm90TmaWarpSpecializedILi4ELi2ELi16ELb1ELb0EEEJSH_NS5_IJSF_NSA_ILi32EEEEEESI_SJ_SI_SJ_NS1F_6fusion15FusionCallbacksIS1J_NS1M_13LinCombEltActINS1F_6thread4GELUESI_fSI_fLNS_15FloatRoundStyleE2EEESH_S1L_JEEES12_NS13_INS14_ILi2ELi4ELi3EEES17_NST_INS5_IJS18_S1K_EEENS5_IJS1K_SB_EEEEEEENS4_17SM75_U32x4_LDSM_NENS4_14SM90_TMA_STOREES1Y_NS4_17SM90_U32x4_STSM_NENS4_9Copy_AtomIJS21_SI_EEEvEEEvvEEEEvNT_6ParamsE)
        /*05e0*/ 	.short	0x0210
        /*05e2*/ 	.short	0x0770


	//----- nvinfo : EIATTR_SW_WAR
	.align		4
.L_46:
        /*05e4*/ 	.byte	0x04, 0x36
        /*05e6*/ 	.short	(.L_48 - .L_47)
.L_47:
        /*05e8*/ 	.word	0x00000008
.L_48:


//--------------------- .nv.callgraph             --------------------------
	.section	.nv.callgraph,"",@"SHT_CUDA_CALLGRAPH"
	.align	4
	.sectionentsize	8
	.align		4
        /*0000*/ 	.word	0x00000000
	.align		4
        /*0004*/ 	.word	0xffffffff
	.align		4
        /*0008*/ 	.word	index@(_ZN7cutlass13device_kernelINS_4gemm6kernel13GemmUniversalIN4cute5tupleIJiiiiEEENS1_10collective13CollectiveMmaINS1_34MainloopSm90TmaGmmaWarpSpecializedILi6ENS5_IJNS4_1CILi1EEESB_SB_EEENS1_35KernelTmaWarpSpecializedCooperativeEEENS5_IJNSA_ILi128EEESF_NSA_ILi64EEEEEENS_6half_tENS5_IJlSB_lEEESI_SJ_NS4_8TiledMMAINS4_8MMA_AtomIJNS4_4SM904GMMA26MMA_64x128x16_F32F16F16_SSILNSN_5MajorE0ELSP_0ELNSN_7ScaleInE1ELSQ_1EEEEEENS4_6LayoutINS5_IJNSA_ILi2EEESB_SB_EEENS5_IJSB_NSA_ILi0EEESW_EEEEENS5_IJNS4_10UnderscoreESZ_SZ_EEEEENS4_13SM90_TMA_LOADENS4_14ComposedLayoutINS4_7SwizzleILi3ELi4ELi3EEENS4_18smem_ptr_flag_bitsILi16EEENST_INS5_IJNSA_ILi8EEESG_EEENS5_IJSG_SB_EEEEEEEvNS4_8identityES12_S1C_vS1D_EENS_8epilogue10collective18CollectiveEpilogueINS1F_22Sm90TmaWarpSpecializedILi4ELi2ELi16ELb1ELb0EEEJSH_NS5_IJSF_NSA_ILi32EEEEEESI_SJ_SI_SJ_NS1F_6fusion15FusionCallbacksIS1J_NS1M_13LinCombEltActINS1F_6thread4GELUESI_fSI_fLNS_15FloatRoundStyleE2EEESH_S1L_JEEES12_NS13_INS14_ILi2ELi4ELi3EEES17_NST_INS5_IJS18_S1K_EEENS5_IJS1K_SB_EEEEEEENS4_17SM75_U32x4_LDSM_NENS4_14SM90_TMA_STOREES1Y_NS4_17SM90_U32x4_STSM_NENS4_9Copy_AtomIJS21_SI_EEEvEEEvvEEEEvNT_6ParamsE)
	.align		4
        /*000c*/ 	.word	index@(__assertfail)
	.align		4
        /*0010*/ 	.word	0x00000000
	.align		4
        /*0014*/ 	.word	0xfffffffe
	.align		4
        /*0018*/ 	.word	0x00000000
	.align		4
        /*001c*/ 	.word	0xfffffffd
	.align		4
        /*0020*/ 	.word	0x00000000
	.align		4
        /*0024*/ 	.word	0xfffffffc


//--------------------- .nv.constant4             --------------------------
	.section	.nv.constant4,"a",@progbits
	.align	8
	.align		8
.nv.constant4:
        /*0000*/ 	.dword	__assertfail
	.align		8
        /*0008*/ 	.dword	__unnamed_1
	.align		8
        /*0010*/ 	.dword	__unnamed_2
	.align		8
        /*0018*/ 	.dword	_ZN39_INTERNAL_052c44ea_4_k_cu_68bed88d_30644cuda3std3__45__cpo5beginE
	.align		8
        /*0020*/ 	.dword	_ZN39_INTERNAL_052c44ea_4_k_cu_68bed88d_30644cuda3std3__45__cpo3endE
	.align		8
        /*0028*/ 	.dword	_ZN39_INTERNAL_052c44ea_4_k_cu_68bed88d_30644cuda3std3__45__cpo6cbeginE
	.align		8
        /*0030*/ 	.dword	_ZN39_INTERNAL_052c44ea_4_k_cu_68bed88d_30644cuda3std3__45__cpo4cendE
	.align		8
        /*0038*/ 	.dword	_ZN39_INTERNAL_052c44ea_4_k_cu_68bed88d_30644cuda3std3__441_GLOBAL__N__052c44ea_4_k_cu_68bed88d_30646ignoreE
	.align		8
        /*0040*/ 	.dword	_ZN39_INTERNAL_052c44ea_4_k_cu_68bed88d_30644cuda3std3__419piecewise_constructE
	.align		8
        /*0048*/ 	.dword	_ZN39_INTERNAL_052c44ea_4_k_cu_68bed88d_30644cuda3std3__48in_placeE
	.align		8
        /*0050*/ 	.dword	_ZN39_INTERNAL_052c44ea_4_k_cu_68bed88d_30644cuda3std6ranges3__45__cpo4swapE
	.align		8
        /*0058*/ 	.dword	_ZN39_INTERNAL_052c44ea_4_k_cu_68bed88d_30644cuda3std6ranges3__45__cpo9iter_moveE
	.align		8
        /*0060*/ 	.dword	_ZN39_INTERNAL_052c44ea_4_k_cu_68bed88d_30644cute7productE
	.align		8
        /*0068*/ 	.dword	_ZN39_INTERNAL_052c44ea_4_k_cu_68bed88d_30644cute1_E
	.align		8
        /*0070*/ 	.dword	$str$22
	.align		8
        /*0078*/ 	.dword	$str$23
	.align		8
        /*0080*/ 	.dword	$str$26
	.align		8
        /*0088*/ 	.dword	$str$27


//--------------------- .text._ZN7cutlass13device_kernelINS_4gemm6kernel13GemmUniversalIN4cute5tupleIJiiiiEEENS1_10collective13CollectiveMmaINS1_34MainloopSm90TmaGmmaWarpSpecializedILi6ENS5_IJNS4_1CILi1EEESB_SB_EEENS1_35KernelTmaWarpSpecializedCooperativeEEENS5_IJNSA_ILi128EEESF_NSA_ILi64EEEEEENS_6half_tENS5_IJlSB_lEEESI_SJ_NS4_8TiledMMAINS4_8MMA_AtomIJNS4_4SM904GMMA26MMA_64x128x16_F32F16F16_SSILNSN_5MajorE0ELSP_0ELNSN_7ScaleInE1ELSQ_1EEEEEENS4_6LayoutINS5_IJNSA_ILi2EEESB_SB_EEENS5_IJSB_NSA_ILi0EEESW_EEEEENS5_IJNS4_10UnderscoreESZ_SZ_EEEEENS4_13SM90_TMA_LOADENS4_14ComposedLayoutINS4_7SwizzleILi3ELi4ELi3EEENS4_18smem_ptr_flag_bitsILi16EEENST_INS5_IJNSA_ILi8EEESG_EEENS5_IJSG_SB_EEEEEEEvNS4_8identityES12_S1C_vS1D_EENS_8epilogue10collective18CollectiveEpilogueINS1F_22Sm90TmaWarpSpecializedILi4ELi2ELi16ELb1ELb0EEEJSH_NS5_IJSF_NSA_ILi32EEEEEESI_SJ_SI_SJ_NS1F_6fusion15FusionCallbacksIS1J_NS1M_13LinCombEltActINS1F_6thread4GELUESI_fSI_fLNS_15FloatRoundStyleE2EEESH_S1L_JEEES12_NS13_INS14_ILi2ELi4ELi3EEES17_NST_INS5_IJS18_S1K_EEENS5_IJS1K_SB_EEEEEEENS4_17SM75_U32x4_LDSM_NENS4_14SM90_TMA_STOREES1Y_NS4_17SM90_U32x4_STSM_NENS4_9Copy_AtomIJS21_SI_EEEvEEEvvEEEEvNT_6ParamsE --------------------------
	.section	.text._ZN7cutlass13device_kernelINS_4gemm6kernel13GemmUniversalIN4cute5tupleIJiiiiEEENS1_10collective13CollectiveMmaINS1_34MainloopSm90TmaGmmaWarpSpecializedILi6ENS5_IJNS4_1CILi1EEESB_SB_EEENS1_35KernelTmaWarpSpecializedCooperativeEEENS5_IJNSA_ILi128EEESF_NSA_ILi64EEEEEENS_6half_tENS5_IJlSB_lEEESI_SJ_NS4_8TiledMMAINS4_8MMA_AtomIJNS4_4SM904GMMA26MMA_64x128x16_F32F16F16_SSILNSN_5MajorE0ELSP_0ELNSN_7ScaleInE1ELSQ_1EEEEEENS4_6LayoutINS5_IJNSA_ILi2EEESB_SB_EEENS5_IJSB_NSA_ILi0EEESW_EEEEENS5_IJNS4_10UnderscoreESZ_SZ_EEEEENS4_13SM90_TMA_LOADENS4_14ComposedLayoutINS4_7SwizzleILi3ELi4ELi3EEENS4_18smem_ptr_flag_bitsILi16EEENST_INS5_IJNSA_ILi8EEESG_EEENS5_IJSG_SB_EEEEEEEvNS4_8identityES12_S1C_vS1D_EENS_8epilogue10collective18CollectiveEpilogueINS1F_22Sm90TmaWarpSpecializedILi4ELi2ELi16ELb1ELb0EEEJSH_NS5_IJSF_NSA_ILi32EEEEEESI_SJ_SI_SJ_NS1F_6fusion15FusionCallbacksIS1J_NS1M_13LinCombEltActINS1F_6thread4GELUESI_fSI_fLNS_15FloatRoundStyleE2EEESH_S1L_JEEES12_NS13_INS14_ILi2ELi4ELi3EEES17_NST_INS5_IJS18_S1K_EEENS5_IJS1K_SB_EEEEEEENS4_17SM75_U32x4_LDSM_NENS4_14SM90_TMA_STOREES1Y_NS4_17SM90_U32x4_STSM_NENS4_9Copy_AtomIJS21_SI_EEEvEEEvvEEEEvNT_6ParamsE,"ax",@progbits
	.align	128
.text._ZN7cutlass13device_kernelINS_4gemm6kernel13GemmUniversalIN4cute5tupleIJiiiiEEENS1_10collective13CollectiveMmaINS1_34MainloopSm90TmaGmmaWarpSpecializedILi6ENS5_IJNS4_1CILi1EEESB_SB_EEENS1_35KernelTmaWarpSpecializedCooperativeEEENS5_IJNSA_ILi128EEESF_NSA_ILi64EEEEEENS_6half_tENS5_IJlSB_lEEESI_SJ_NS4_8TiledMMAINS4_8MMA_AtomIJNS4_4SM904GMMA26MMA_64x128x16_F32F16F16_SSILNSN_5MajorE0ELSP_0ELNSN_7ScaleInE1ELSQ_1EEEEEENS4_6LayoutINS5_IJNSA_ILi2EEESB_SB_EEENS5_IJSB_NSA_ILi0EEESW_EEEEENS5_IJNS4_10UnderscoreESZ_SZ_EEEEENS4_13SM90_TMA_LOADENS4_14ComposedLayoutINS4_7SwizzleILi3ELi4ELi3EEENS4_18smem_ptr_flag_bitsILi16EEENST_INS5_IJNSA_ILi8EEESG_EEENS5_IJSG_SB_EEEEEEEvNS4_8identityES12_S1C_vS1D_EENS_8epilogue10collective18CollectiveEpilogueINS1F_22Sm90TmaWarpSpecializedILi4ELi2ELi16ELb1ELb0EEEJSH_NS5_IJSF_NSA_ILi32EEEEEESI_SJ_SI_SJ_NS1F_6fusion15FusionCallbacksIS1J_NS1M_13LinCombEltActINS1F_6thread4GELUESI_fSI_fLNS_15FloatRoundStyleE2EEESH_S1L_JEEES12_NS13_INS14_ILi2ELi4ELi3EEES17_NST_INS5_IJS18_S1K_EEENS5_IJS1K_SB_EEEEEEENS4_17SM75_U32x4_LDSM_NENS4_14SM90_TMA_STOREES1Y_NS4_17SM90_U32x4_STSM_NENS4_9Copy_AtomIJS21_SI_EEEvEEEvvEEEEvNT_6ParamsE:
        .type           _ZN7cutlass13device_kernelINS_4gemm6kernel13GemmUniversalIN4cute5tupleIJiiiiEEENS1_10collective13CollectiveMmaINS1_34MainloopSm90TmaGmmaWarpSpecializedILi6ENS5_IJNS4_1CILi1EEESB_SB_EEENS1_35KernelTmaWarpSpecializedCooperativeEEENS5_IJNSA_ILi128EEESF_NSA_ILi64EEEEEENS_6half_tENS5_IJlSB_lEEESI_SJ_NS4_8TiledMMAINS4_8MMA_AtomIJNS4_4SM904GMMA26MMA_64x128x16_F32F16F16_SSILNSN_5MajorE0ELSP_0ELNSN_7ScaleInE1ELSQ_1EEEEEENS4_6LayoutINS5_IJNSA_ILi2EEESB_SB_EEENS5_IJSB_NSA_ILi0EEESW_EEEEENS5_IJNS4_10UnderscoreESZ_SZ_EEEEENS4_13SM90_TMA_LOADENS4_14ComposedLayoutINS4_7SwizzleILi3ELi4ELi3EEENS4_18smem_ptr_flag_bitsILi16EEENST_INS5_IJNSA_ILi8EEESG_EEENS5_IJSG_SB_EEEEEEEvNS4_8identityES12_S1C_vS1D_EENS_8epilogue10collective18CollectiveEpilogueINS1F_22Sm90TmaWarpSpecializedILi4ELi2ELi16ELb1ELb0EEEJSH_NS5_IJSF_NSA_ILi32EEEEEESI_SJ_SI_SJ_NS1F_6fusion15FusionCallbacksIS1J_NS1M_13LinCombEltActINS1F_6thread4GELUESI_fSI_fLNS_15FloatRoundStyleE2EEESH_S1L_JEEES12_NS13_INS14_ILi2ELi4ELi3EEES17_NST_INS5_IJS18_S1K_EEENS5_IJS1K_SB_EEEEEEENS4_17SM75_U32x4_LDSM_NENS4_14SM90_TMA_STOREES1Y_NS4_17SM90_U32x4_STSM_NENS4_9Copy_AtomIJS21_SI_EEEvEEEvvEEEEvNT_6ParamsE,@function
        .size           _ZN7cutlass13device_kernelINS_4gemm6kernel13GemmUniversalIN4cute5tupleIJiiiiEEENS1_10collective13CollectiveMmaINS1_34MainloopSm90TmaGmmaWarpSpecializedILi6ENS5_IJNS4_1CILi1EEESB_SB_EEENS1_35KernelTmaWarpSpecializedCooperativeEEENS5_IJNSA_ILi128EEESF_NSA_ILi64EEEEEENS_6half_tENS5_IJlSB_lEEESI_SJ_NS4_8TiledMMAINS4_8MMA_AtomIJNS4_4SM904GMMA26MMA_64x128x16_F32F16F16_SSILNSN_5MajorE0ELSP_0ELNSN_7ScaleInE1ELSQ_1EEEEEENS4_6LayoutINS5_IJNSA_ILi2EEESB_SB_EEENS5_IJSB_NSA_ILi0EEESW_EEEEENS5_IJNS4_10UnderscoreESZ_SZ_EEEEENS4_13SM90_TMA_LOADENS4_14ComposedLayoutINS4_7SwizzleILi3ELi4ELi3EEENS4_18smem_ptr_flag_bitsILi16EEENST_INS5_IJNSA_ILi8EEESG_EEENS5_IJSG_SB_EEEEEEEvNS4_8identityES12_S1C_vS1D_EENS_8epilogue10collective18CollectiveEpilogueINS1F_22Sm90TmaWarpSpecializedILi4ELi2ELi16ELb1ELb0EEEJSH_NS5_IJSF_NSA_ILi32EEEEEESI_SJ_SI_SJ_NS1F_6fusion15FusionCallbacksIS1J_NS1M_13LinCombEltActINS1F_6thread4GELUESI_fSI_fLNS_15FloatRoundStyleE2EEESH_S1L_JEEES12_NS13_INS14_ILi2ELi4ELi3EEES17_NST_INS5_IJS18_S1K_EEENS5_IJS1K_SB_EEEEEEENS4_17SM75_U32x4_LDSM_NENS4_14SM90_TMA_STOREES1Y_NS4_17SM90_U32x4_STSM_NENS4_9Copy_AtomIJS21_SI_EEEvEEEvvEEEEvNT_6ParamsE,(.L_x_190 - _ZN7cutlass13device_kernelINS_4gemm6kernel13GemmUniversalIN4cute5tupleIJiiiiEEENS1_10collective13CollectiveMmaINS1_34MainloopSm90TmaGmmaWarpSpecializedILi6ENS5_IJNS4_1CILi1EEESB_SB_EEENS1_35KernelTmaWarpSpecializedCooperativeEEENS5_IJNSA_ILi128EEESF_NSA_ILi64EEEEEENS_6half_tENS5_IJlSB_lEEESI_SJ_NS4_8TiledMMAINS4_8MMA_AtomIJNS4_4SM904GMMA26MMA_64x128x16_F32F16F16_SSILNSN_5MajorE0ELSP_0ELNSN_7ScaleInE1ELSQ_1EEEEEENS4_6LayoutINS5_IJNSA_ILi2EEESB_SB_EEENS5_IJSB_NSA_ILi0EEESW_EEEEENS5_IJNS4_10UnderscoreESZ_SZ_EEEEENS4_13SM90_TMA_LOADENS4_14ComposedLayoutINS4_7SwizzleILi3ELi4ELi3EEENS4_18smem_ptr_flag_bitsILi16EEENST_INS5_IJNSA_ILi8EEESG_EEENS5_IJSG_SB_EEEEEEEvNS4_8identityES12_S1C_vS1D_EENS_8epilogue10collective18CollectiveEpilogueINS1F_22Sm90TmaWarpSpecializedILi4ELi2ELi16ELb1ELb0EEEJSH_NS5_IJSF_NSA_ILi32EEEEEESI_SJ_SI_SJ_NS1F_6fusion15FusionCallbacksIS1J_NS1M_13LinCombEltActINS1F_6thread4GELUESI_fSI_fLNS_15FloatRoundStyleE2EEESH_S1L_JEEES12_NS13_INS14_ILi2ELi4ELi3EEES17_NST_INS5_IJS18_S1K_EEENS5_IJS1K_SB_EEEEEEENS4_17SM75_U32x4_LDSM_NENS4_14SM90_TMA_STOREES1Y_NS4_17SM90_U32x4_STSM_NENS4_9Copy_AtomIJS21_SI_EEEvEEEvvEEEEvNT_6ParamsE)
        .other          _ZN7cutlass13device_kernelINS_4gemm6kernel13GemmUniversalIN4cute5tupleIJiiiiEEENS1_10collective13CollectiveMmaINS1_34MainloopSm90TmaGmmaWarpSpecializedILi6ENS5_IJNS4_1CILi1EEESB_SB_EEENS1_35KernelTmaWarpSpecializedCooperativeEEENS5_IJNSA_ILi128EEESF_NSA_ILi64EEEEEENS_6half_tENS5_IJlSB_lEEESI_SJ_NS4_8TiledMMAINS4_8MMA_AtomIJNS4_4SM904GMMA26MMA_64x128x16_F32F16F16_SSILNSN_5MajorE0ELSP_0ELNSN_7ScaleInE1ELSQ_1EEEEEENS4_6LayoutINS5_IJNSA_ILi2EEESB_SB_EEENS5_IJSB_NSA_ILi0EEESW_EEEEENS5_IJNS4_10UnderscoreESZ_SZ_EEEEENS4_13SM90_TMA_LOADENS4_14ComposedLayoutINS4_7SwizzleILi3ELi4ELi3EEENS4_18smem_ptr_flag_bitsILi16EEENST_INS5_IJNSA_ILi8EEESG_EEENS5_IJSG_SB_EEEEEEEvNS4_8identityES12_S1C_vS1D_EENS_8epilogue10collective18CollectiveEpilogueINS1F_22Sm90TmaWarpSpecializedILi4ELi2ELi16ELb1ELb0EEEJSH_NS5_IJSF_NSA_ILi32EEEEEESI_SJ_SI_SJ_NS1F_6fusion15FusionCallbacksIS1J_NS1M_13LinCombEltActINS1F_6thread4GELUESI_fSI_fLNS_15FloatRoundStyleE2EEESH_S1L_JEEES12_NS13_INS14_ILi2ELi4ELi3EEES17_NST_INS5_IJS18_S1K_EEENS5_IJS1K_SB_EEEEEEENS4_17SM75_U32x4_LDSM_NENS4_14SM90_TMA_STOREES1Y_NS4_17SM90_U32x4_STSM_NENS4_9Copy_AtomIJS21_SI_EEEvEEEvvEEEEvNT_6ParamsE,@"STO_CUDA_ENTRY STV_DEFAULT"
_ZN7cutlass13device_kernelINS_4gemm6kernel13GemmUniversalIN4cute5tupleIJiiiiEEENS1_10collective13CollectiveMmaINS1_34MainloopSm90TmaGmmaWarpSpecializedILi6ENS5_IJNS4_1CILi1EEESB_SB_EEENS1_35KernelTmaWarpSpecializedCooperativeEEENS5_IJNSA_ILi128EEESF_NSA_ILi64EEEEEENS_6half_tENS5_IJlSB_lEEESI_SJ_NS4_8TiledMMAINS4_8MMA_AtomIJNS4_4SM904GMMA26MMA_64x128x16_F32F16F16_SSILNSN_5MajorE0ELSP_0ELNSN_7ScaleInE1ELSQ_1EEEEEENS4_6LayoutINS5_IJNSA_ILi2EEESB_SB_EEENS5_IJSB_NSA_ILi0EEESW_EEEEENS5_IJNS4_10UnderscoreESZ_SZ_EEEEENS4_13SM90_TMA_LOADENS4_14ComposedLayoutINS4_7SwizzleILi3ELi4ELi3EEENS4_18smem_ptr_flag_bitsILi16EEENST_INS5_IJNSA_ILi8EEESG_EEENS5_IJSG_SB_EEEEEEEvNS4_8identityES12_S1C_vS1D_EENS_8epilogue10collective18CollectiveEpilogueINS1F_22Sm90TmaWarpSpecializedILi4ELi2ELi16ELb1ELb0EEEJSH_NS5_IJSF_NSA_ILi32EEEEEESI_SJ_SI_SJ_NS1F_6fusion15FusionCallbacksIS1J_NS1M_13LinCombEltActINS1F_6thread4GELUESI_fSI_fLNS_15FloatRoundStyleE2EEESH_S1L_JEEES12_NS13_INS14_ILi2ELi4ELi3EEES17_NST_INS5_IJS18_S1K_EEENS5_IJS1K_SB_EEEEEEENS4_17SM75_U32x4_LDSM_NENS4_14SM90_TMA_STOREES1Y_NS4_17SM90_U32x4_STSM_NENS4_9Copy_AtomIJS21_SI_EEEvEEEvvEEEEvNT_6ParamsE:
[----:B------:R-:W1:Y:S01]  /*0000*/  LDC R1, c[0x0][0x28] ;  /* 0x00000a00ff017b82 */ /* 0x000e620000000800 */
[----:B------:R-:W2:Y:S07]  /*0010*/  S2R R3, SR_TID.X ;  /* 0x0000000000037919 */ /* 0x000eae0000002100 */
[----:B------:R-:W3:Y:S01]  /*0020*/  LDC.64 R4, c[0x0][0x588] ;  /* 0x00016200ff047b82 */ /* 0x000ee20000000a00 */
[----:B------:R-:W-:Y:S01]  /*0030*/  ELECT P0, URZ, PT ;  /* 0x00000000003f782f */ /* 0x000fe20003800000 */
[----:B------:R-:W-:Y:S01]  /*0040*/  BSSY B0, `(.L_x_0) ;  /* 0x0000016000007945 */ /* 0x000fe20003800000 */
[----:B--2---:R-:W-:-:S02]  /*0050*/  SHF.R.U32.HI R11, RZ, 0x5, R3 ;  /* 0x00000005ff0b7819 */ /* 0x004fc40000011603 */
[----:B------:R-:W-:-:S03]  /*0060*/  SHF.R.U32.HI R2, RZ, 0x7, R3 ;  /* 0x00000007ff027819 */ /* 0x000fc60000011603 */
[----:B------:R-:W2:Y:S04]  /*0070*/  SHFL.IDX PT, R0, R11, RZ, 0x1f ;  /* 0x00001fff0b007589 */ /* 0x000ea800000e0000 */
[----:B------:R4:W1:Y:S01]  /*0080*/  SHFL.IDX PT, R12, R2, RZ, 0x1f ;  /* 0x00001fff020c7589 */ /* 0x00086200000e0000 */
[----:B--2---:R-:W-:Y:S02]  /*0090*/  ISETP.NE.OR P0, PT, R0, RZ, !P0 ;  /* 0x000000ff0000720c */ /* 0x004fe40004705670 */
[----:B------:R-:W-:-:S11]  /*00a0*/  SHF.R.S32.HI R7, RZ, 0x1f, R0 ;  /* 0x0000001fff077819 */ /* 0x000fd60000011400 */
[----:B-1-34-:R-:W-:Y:S05]  /*00b0*/  @P0 BRA `(.L_x_1) ;  /* 0x0000000000380947 */ /* 0x01afea0003800000 */
[----:B------:R-:W-:Y:S02]  /*00c0*/  ULDC.64 UR4, c[0x0][0x198] ;  /* 0x0000660000047ab9 */ /* 0x000fe40000000a00 */
[----:B------:R-:W-:Y:S02]  /*00d0*/  UIADD3 UR6, UP0, UR4, 0xf0, URZ ;  /* 0x000000f004067890 */ /* 0x000fe4000ff1e03f */
[----:B------:R-:W-:Y:S02]  /*00e0*/  UIADD3 UR8, UP1, UR4, 0x1f0, URZ ;  /* 0x000001f004087890 */ /* 0x000fe4000ff3e03f */
[----:B------:R-:W-:Y:S02]  /*00f0*/  UIADD3 UR10, UP2, UR4, 0x3f0, URZ ;  /* 0x000003f0040a7890 */ /* 0x000fe4000ff5e03f */
[----:B------:R-:W-:Y:S02]  /*0100*/  UIADD3 UR4, UP3, UR4, 0x4f0, URZ ;  /* 0x000004f004047890 */ /* 0x000fe4000ff7e03f */
[----:B------:R-:W-:-:S02]  /*0110*/  UIADD3.X UR7, URZ, UR5, URZ, UP0, !UPT ;  /* 0x000000053f077290 */ /* 0x000fc400087fe43f */
[----:B------:R-:W-:Y:S02]  /*0120*/  UIADD3.X UR9, URZ, UR5, URZ, UP1, !UPT ;  /* 0x000000053f097290 */ /* 0x000fe40008ffe43f */
[----:B------:R-:W-:Y:S02]  /*0130*/  UIADD3.X UR11, URZ, UR5, URZ, UP2, !UPT ;  /* 0x000000053f0b7290 */ /* 0x000fe400097fe43f */
[----:B------:R-:W-:-:S03]  /*0140*/  UIADD3.X UR5, URZ, UR5, URZ, UP3, !UPT ;  /* 0x000000053f057290 */ /* 0x000fc60009ffe43f */
[----:B------:R1:W-:Y:S02]  /*0150*/  UTMACCTL.PF [UR6] ;  /* 0x00000000060079b9 */ /* 0x0003e40008040000 */
[----:B------:R1:W-:Y:S02]  /*0160*/  UTMACCTL.PF [UR8] ;  /* 0x00000000080079b9 */ /* 0x0003e40008040000 */
[----:B------:R1:W-:Y:S02]  /*0170*/  UTMACCTL.PF [UR10] ;  /* 0x000000000a0079b9 */ /* 0x0003e40008040000 */
[----:B------:R1:W-:Y:S02]  /*0180*/  UTMACCTL.PF [UR4] ;  /* 0x00000000040079b9 */ /* 0x0003e40008040000 */
[----:B-1----:R-:W-:Y:S01]  /*0190*/  NOP ;  /* 0x0000000000007918 */ /* 0x002fe20000000000 */
.L_x_1:
[----:B------:R-:W-:Y:S05]  /*01a0*/  BSYNC B0 ;  /* 0x0000000000007941 */ /* 0x000fea0003800000 */
.L_x_0:
[----:B------:R-:W-:Y:S01]  /*01b0*/  ULDC.64 UR4, c[0x0][0x590] ;  /* 0x0001640000047ab9 */ /* 0x000fe20000000a00 */
[----:B------:R-:W-:Y:S01]  /*01c0*/  LEA.HI R7, R7, R0, RZ, 0x2 ;  /* 0x0000000007077211 */ /* 0x000fe200078f10ff */
[----:B------:R-:W-:Y:S01]  /*01d0*/  ULDC.64 UR52, c[0x0][0x208] ;  /* 0x0000820000347ab9 */ /* 0x000fe20000000a00 */
[----:B------:R-:W-:Y:S01]  /*01e0*/  ISETP.NE.U32.AND P2, PT, RZ, UR4, PT ;  /* 0x00000004ff007c0c */ /* 0x000fe2000bf45070 */
[----:B------:R-:W-:Y:S01]  /*01f0*/  IMAD.MOV.U32 R6, RZ, RZ, R4 ;  /* 0x000000ffff067224 */ /* 0x000fe200078e0004 */
[----:B------:R-:W-:Y:S02]  /*0200*/  LOP3.LUT R7, R7, 0xfffffffc, RZ, 0xc0, !PT ;  /* 0xfffffffc07077812 */ /* 0x000fe400078ec0ff */
[----:B------:R-:W-:Y:S02]  /*0210*/  ISETP.NE.AND.EX P3, PT, RZ, UR5, PT, P2 ;  /* 0x00000005ff007c0c */ /* 0x000fe4000bf65320 */
[----:B------:R-:W-:Y:S01]  /*0220*/  PRMT R2, RZ, 0x7610, R2 ;  /* 0x00007610ff027816 */ /* 0x000fe20000000002 */
[----:B------:R-:W-:Y:S01]  /*0230*/  IMAD.IADD R0, R0, 0x1, -R7 ;  /* 0x0000000100007824 */ /* 0x000fe200078e0a07 */
[----:B------:R-:W-:-:S09]  /*0240*/  MOV R7, R5 ;  /* 0x0000000500077202 */ /* 0x000fd20000000f00 */
[----:B------:R-:W-:Y:S05]  /*0250*/  @P3 BRA `(.L_x_2) ;  /* 0x0000000000303947 */ /* 0x000fea0003800000 */
[----:B------:R-:W-:Y:S02]  /*0260*/  ULDC.64 UR6, c[0x0][0x588] ;  /* 0x0001620000067ab9 */ /* 0x000fe40000000a00 */
[----:B------:R-:W-:-:S04]  /*0270*/  ISETP.NE.U32.AND P0, PT, RZ, UR6, PT ;  /* 0x00000006ff007c0c */ /* 0x000fc8000bf05070 */
[----:B------:R-:W-:-:S13]  /*0280*/  ISETP.NE.AND.EX P0, PT, RZ, UR7, PT, P0 ;  /* 0x00000007ff007c0c */ /* 0x000fda000bf05300 */
[----:B------:R-:W-:Y:S05]  /*0290*/  @!P0 BRA `(.L_x_3) ;  /* 0x0000000000108947 */ /* 0x000fea0003800000 */
[----:B------:R-:W2:Y:S02]  /*02a0*/  LDG.E R2, desc[UR52][R6.64] ;  /* 0x0000003406027981 */ /* 0x000ea4000c1e1900 */
[----:B--2---:R-:W-:Y:S01]  /*02b0*/  FSETP.NEU.AND P1, PT, R2, RZ, PT ;  /* 0x000000ff0200720b */ /* 0x004fe20003f2d000 */
[----:B------:R-:W-:Y:S01]  /*02c0*/  IMAD.MOV.U32 R2, RZ, RZ, 0x1 ;  /* 0x00000001ff027424 */ /* 0x000fe200078e00ff */
[----:B------:R-:W-:Y:S11]  /*02d0*/  BRA `(.L_x_2) ;  /* 0x0000000000107947 */ /* 0x000ff60003800000 */
.L_x_3:
[----:B------:R-:W-:Y:S01]  /*02e0*/  ULDC UR6, c[0x0][0x580] ;  /* 0x0001600000067ab9 */ /* 0x000fe20000000800 */
[----:B------:R-:W-:Y:S01]  /*02f0*/  IMAD.MOV.U32 R2, RZ, RZ, 0x1 ;  /* 0x00000001ff027424 */ /* 0x000fe200078e00ff */
[----:B------:R-:W-:Y:S02]  /*0300*/  FSETP.NEU.AND P1, PT, RZ, UR6, PT ;  /* 0x00000006ff007c0b */ /* 0x000fe4000bf2d000 */
[----:B------:R-:W-:-:S11]  /*0310*/  CS2R R6, SRZ ;  /* 0x0000000000067805 */ /* 0x000fd6000001ff00 */
.L_x_2:
[----:B------:R-:W-:Y:S02]  /*0320*/  ISETP.NE.U32.AND P4, PT, R6, RZ, PT ;  /* 0x000000ff0600720c */ /* 0x000fe40003f85070 */
[----:B------:R-:W-:Y:S02]  /*0330*/  ISETP.NE.AND.EX P5, PT, RZ, UR5, PT, P2 ;  /* 0x00000005ff007c0c */ /* 0x000fe4000bfa5320 */
[----:B------:R-:W-:Y:S02]  /*0340*/  ISETP.NE.AND.EX P2, PT, R7, RZ, PT, P4 ;  /* 0x000000ff0700720c */ /* 0x000fe40003f45340 */
[----:B------:R-:W-:-:S11]  /*0350*/  PLOP3.LUT P0, PT, PT, PT, PT, 0x8, 0x0 ;  /* 0x000000000000781c */ /* 0x000fd60003f0e170 */
[----:B------:R-:W-:Y:S05]  /*0360*/  @P2 BRA P5, `(.L_x_4) ;  /* 0x0000000000342947 */ /* 0x000fea0002800000 */
[----:B------:R-:W-:-:S04]  /*0370*/  ISETP.NE.U32.AND P0, PT, RZ, UR4, PT ;  /* 0x00000004ff007c0c */ /* 0x000fc8000bf05070 */
[----:B------:R-:W-:-:S13]  /*0380*/  ISETP.NE.AND.EX P0, PT, RZ, UR5, PT, P0 ;  /* 0x00000005ff007c0c */ /* 0x000fda000bf05300 */
[----:B------:R-:W-:Y:S05]  /*0390*/  @!P0 BRA `(.L_x_5) ;  /* 0x0000000000248947 */ /* 0x000fea0003800000 */
[----:B------:R-:W-:Y:S02]  /*03a0*/  PRMT R2, R2, 0x9910, RZ ;  /* 0x0000991002027816 */ /* 0x000fe400000000ff */
[----:B------:R-:W-:Y:S02]  /*03b0*/  ISETP.NE.U32.AND P0, PT, R6, RZ, PT ;  /* 0x000000ff0600720c */ /* 0x000fe40003f05070 */
[----:B------:R-:W-:Y:S02]  /*03c0*/  ISETP.NE.AND P2, PT, R2, RZ, PT ;  /* 0x000000ff0200720c */ /* 0x000fe40003f45270 */
[----:B------:R-:W-:Y:S02]  /*03d0*/  ISETP.NE.AND.EX P0, PT, R7, RZ, PT, P0 ;  /* 0x000000ff0700720c */ /* 0x000fe40003f05300 */
[----:B------:R-:W-:-:S09]  /*03e0*/  SEL R2, RZ, 0xffffffff, P1 ;  /* 0xffffffffff027807 */ /* 0x000fd20000800000 */
[----:B------:R-:W-:-:S04]  /*03f0*/  @!P2 SEL R2, RZ, 0xffffffff, P0 ;  /* 0xffffffffff02a807 */ /* 0x000fc80000000000 */
[----:B------:R-:W-:-:S04]  /*0400*/  LOP3.LUT R2, R2, 0x1, RZ, 0xc0, !PT ;  /* 0x0000000102027812 */ /* 0x000fc800078ec0ff */
[----:B------:R-:W-:Y:S01]  /*0410*/  ISETP.EQ.U32.AND P0, PT, R2, 0x1, PT ;  /* 0x000000010200780c */ /* 0x000fe20003f02070 */
[----:B------:R-:W-:-:S12]  /*0420*/  BRA `(.L_x_4) ;  /* 0x0000000000047947 */ /* 0x000fd80003800000 */
.L_x_5:
[----:B------:R-:W-:-:S13]  /*0430*/  PLOP3.LUT P0, PT, P1, PT, PT, 0x8, 0x0 ;  /* 0x000000000000781c */ /* 0x000fda0000f0e170 */
.L_x_4:
[----:B------:R-:W1:Y:S02]  /*0440*/  SHFL.IDX PT, R2, R11, RZ, 0x1f ;  /* 0x00001fff0b027589 */ /* 0x000e6400000e0000 */
[----:B-1----:R-:W-:-:S13]  /*0450*/  ISETP.NE.AND P1, PT, R2, RZ, PT ;  /* 0x000000ff0200720c */ /* 0x002fda0003f25270 */
[----:B------:R-:W-:Y:S05]  /*0460*/  @P1 BRA `(.L_x_6) ;  /* 0x0000000000681947 */ /* 0x000fea0003800000 */
[----:B------:R-:W1:Y:S01]  /*0470*/  S2UR UR8, SR_CgaCtaId ;  /* 0x00000000000879c3 */ /* 0x000e620000008800 */
[----:B------:R-:W-:Y:S01]  /*0480*/  UMOV UR4, 0x400 ;  /* 0x0000040000047882 */ /* 0x000fe20000000000 */
[----:B------:R-:W-:Y:S01]  /*0490*/  UMOV UR5, 0x1 ;  /* 0x0000000100057882 */ /* 0x000fe20000000000 */
[----:B------:R-:W-:Y:S01]  /*04a0*/  UMOV UR6, 0x100 ;  /* 0x0000010000067882 */ /* 0x000fe20000000000 */
[----:B------:R-:W-:Y:S01]  /*04b0*/  ELECT P1, URZ, PT ;  /* 0x00000000003f782f */ /* 0x000fe20003820000 */
[----:B------:R-:W-:-:S04]  /*04c0*/  UIADD3 UR6, -UR6, 0x100000, URZ ;  /* 0x0010000006067890 */ /* 0x000fc8000fffe13f */
[----:B------:R-:W-:Y:S02]  /*04d0*/  USHF.L.U32 UR7, UR6, 0xb, URZ ;  /* 0x0000000b06077899 */ /* 0x000fe4000800063f */
[----:B------:R-:W-:Y:S02]  /*04e0*/  USHF.L.U32 UR6, UR6, 0x1, URZ ;  /* 0x0000000106067899 */ /* 0x000fe4000800063f */
[----:B-1----:R-:W-:Y:S02]  /*04f0*/  ULEA UR8, UR8, UR4, 0x18 ;  /* 0x0000000408087291 */ /* 0x002fe4000f8ec03f */
[----:B------:R-:W-:-:S04]  /*0500*/  UIADD3 UR4, -UR5, 0x100000, URZ ;  /* 0x0010000005047890 */ /* 0x000fc8000fffe13f */
[----:B------:R-:W-:Y:S02]  /*0510*/  USHF.L.U32 UR5, UR4, 0xb, URZ ;  /* 0x0000000b04057899 */ /* 0x000fe4000800063f */
[----:B------:R-:W-:Y:S01]  /*0520*/  USHF.L.U32 UR4, UR4, 0x1, URZ ;  /* 0x0000000104047899 */ /* 0x000fe2000800063f */
[----:B------:R-:W1:Y:S11]  /*0530*/  FENCE.VIEW.ASYNC.S ;  /* 0x00000000000073c6 */ /* 0x000e760000000000 */
[----:B-1----:R1:W2:Y:S01]  /*0540*/  SYNCS.EXCH.64 URZ, [UR8], UR4 ;  /* 0x00000004083f75b2 */ /* 0x0022a20008000100 */
[----:B------:R1:W3:Y:S01]  /*0550*/  SYNCS.EXCH.64 URZ, [UR8+0x30], UR6 ;  /* 0x00003006083f75b2 */ /* 0x0002e20008000100 */
[----:B------:R1:W4:Y:S01]  /*0560*/  SYNCS.EXCH.64 URZ, [UR8+0x8], UR4 ;  /* 0x00000804083f75b2 */ /* 0x0003220008000100 */
[----:B------:R1:W1:Y:S01]  /*0570*/  SYNCS.EXCH.64 URZ, [UR8+0x38], UR6 ;  /* 0x00003806083f75b2 */ /* 0x0002620008000100 */
        /* <DEDUP_REMOVED lines=8> */
[----:B------:R-:W-:Y:S01]  /*0600*/  NOP ;  /* 0x0000000000007918 */ /* 0x000fe20000000000 */
.L_x_6:
[----:B------:R-:W5:Y:S01]  /*0610*/  SHFL.IDX PT, R6, R11, RZ, 0x1f ;  /* 0x00001fff0b067589 */ /* 0x000f6200000e0000 */
[----:B------:R-:W1:Y:S01]  /*0620*/  LDC R2, c[0x0][0x904] ;  /* 0x00024100ff027b82 */ /* 0x000e620000000800 */
[----:B------:R-:W-:Y:S01]  /*0630*/  NOP ;  /* 0x0000000000007918 */ /* 0x000fe20000000000 */
[----:B-----5:R-:W-:-:S13]  /*0640*/  ISETP.NE.AND P1, PT, R6, RZ, PT ;  /* 0x000000ff0600720c */ /* 0x020fda0003f25270 */
[----:B------:R-:W-:Y:S05]  /*0650*/  @P1 BRA `(.L_x_7) ;  /* 0x0000000000581947 */ /* 0x000fea0003800000 */
[----:B-1----:R-:W1:Y:S01]  /*0660*/  S2UR UR5, SR_CgaCtaId ;  /* 0x00000000000579c3 */ /* 0x002e620000008800 */
[----:B------:R-:W-:Y:S01]  /*0670*/  UMOV UR4, 0x400 ;  /* 0x0000040000047882 */ /* 0x000fe20000000000 */
[----:B------:R-:W-:Y:S01]  /*0680*/  UMOV UR6, 0x20 ;  /* 0x0000002000067882 */ /* 0x000fe20000000000 */
[----:B------:R-:W-:Y:S01]  /*0690*/  UMOV UR7, 0x100 ;  /* 0x0000010000077882 */ /* 0x000fe20000000000 */
[----:B------:R-:W-:Y:S01]  /*06a0*/  ELECT P1, URZ, PT ;  /* 0x00000000003f782f */ /* 0x000fe20003820000 */
[----:B-1----:R-:W-:Y:S02]  /*06b0*/  ULEA UR8, UR5, UR4, 0x18 ;  /* 0x0000000405087291 */ /* 0x002fe4000f8ec03f */
[----:B------:R-:W-:-:S04]  /*06c0*/  UIADD3 UR4, -UR6, 0x100000, URZ ;  /* 0x0010000006047890 */ /* 0x000fc8000fffe13f */
[----:B------:R-:W-:Y:S02]  /*06d0*/  USHF.L.U32 UR5, UR4, 0xb, URZ ;  /* 0x0000000b04057899 */ /* 0x000fe4000800063f */
[----:B------:R-:W-:Y:S02]  /*06e0*/  USHF.L.U32 UR4, UR4, 0x1, URZ ;  /* 0x0000000104047899 */ /* 0x000fe4000800063f */
[----:B------:R-:W-:-:S04]  /*06f0*/  UIADD3 UR6, -UR7, 0x100000, URZ ;  /* 0x0010000007067890 */ /* 0x000fc8000fffe13f */
[----:B------:R-:W-:Y:S02]  /*0700*/  USHF.L.U32 UR7, UR6, 0xb, URZ ;  /* 0x0000000b06077899 */ /* 0x000fe4000800063f */
[----:B------:R-:W-:Y:S01]  /*0710*/  USHF.L.U32 UR6, UR6, 0x1, URZ ;  /* 0x0000000106067899 */ /* 0x000fe2000800063f */
[----:B------:R-:W1:Y:S03]  /*0720*/  FENCE.VIEW.ASYNC.S ;  /* 0x00000000000073c6 */ /* 0x000e660000000000 */
[----:B-1----:R1:W1:Y:S08]  /*0730*/  SYNCS.EXCH.64 URZ, [UR8+0x60], UR4 ;  /* 0x00006004083f75b2 */ /* 0x0022700008000100 */
        /* <DEDUP_REMOVED lines=8> */
.L_x_7:
[----:B------:R-:W5:Y:S01]  /*07c0*/  SHFL.IDX PT, R11, R11, RZ, 0x1f ;  /* 0x00001fff0b0b7589 */ /* 0x000f6200000e0000 */
[----:B-1----:R-:W-:Y:S02]  /*07d0*/  ISETP.NE.AND P6, PT, R2, 0x1, PT ;  /* 0x000000010200780c */ /* 0x002fe40003fc5270 */
[----:B------:R-:W-:Y:S01]  /*07e0*/  ELECT P1, URZ, PT ;  /* 0x00000000003f782f */ /* 0x000fe20003820000 */
[----:B------:R-:W1:Y:S01]  /*07f0*/  S2UR UR36, SR_CgaCtaId ;  /* 0x00000000002479c3 */ /* 0x000e620000008800 */
[----:B------:R-:W2:Y:S01]  /*0800*/  S2R R6, SR_CTAID.Y ;  /* 0x0000000000067919 */ /* 0x000ea20000002600 */
[----:B------:R-:W-:Y:S01]  /*0810*/  P2R R7, PR, RZ, 0x40 ;  /* 0x00000040ff077803 */ /* 0x000fe20000000000 */
[----:B------:R-:W-:Y:S01]  /*0820*/  UMOV UR4, 0x20 ;  /* 0x0000002000047882 */ /* 0x000fe20000000000 */
[----:B------:R-:W-:Y:S01]  /*0830*/  ISETP.NE.AND P4, PT, R0, RZ, PT ;  /* 0x000000ff0000720c */ /* 0x000fe20003f85270 */
[----:B------:R-:W3:Y:S01]  /*0840*/  S2R R8, SR_CTAID.X ;  /* 0x0000000000087919 */ /* 0x000ee20000002500 */
[----:B------:R-:W-:Y:S01]  /*0850*/  NOP ;  /* 0x0000000000007918 */ /* 0x000fe20000000000 */
[----:B------:R-:W-:Y:S03]  /*0860*/  BSSY B6, `(.L_x_8) ;  /* 0x0000d24000067945 */ /* 0x000fe60003800000 */
[----:B------:R-:W3:Y:S01]  /*0870*/  @P6 LDC R17, c[0x0][0x10] ;  /* 0x00000400ff116b82 */ /* 0x000ee20000000800 */
[----:B------:R-:W-:-:S07]  /*0880*/  @P6 IMAD.MOV.U32 R9, RZ, RZ, RZ ;  /* 0x000000ffff096224 */ /* 0x000fce00078e00ff */
[----:B------:R-:W4:Y:S01]  /*0890*/  @!P6 LDC R7, c[0x0][0xc] ;  /* 0x00000300ff07eb82 */ /* 0x000f220000000800 */
[----:B-----5:R-:W-:Y:S01]  /*08a0*/  ISETP.NE.OR P2, PT, R11, RZ, !P1 ;  /* 0x000000ff0b00720c */ /* 0x020fe20004f45670 */
[----:B------:R-:W-:Y:S01]  /*08b0*/  @P6 IMAD.MOV.U32 R11, RZ, RZ, RZ ;  /* 0x000000ffff0b6224 */ /* 0x000fe200078e00ff */
[----:B------:R-:W-:-:S04]  /*08c0*/  ISETP.EQ.OR P1, PT, R0, 0x3, !P4 ;  /* 0x000000030000780c */ /* 0x000fc80006722670 */
[----:B------:R-:W-:-:S04]  /*08d0*/  ISETP.EQ.AND P1, PT, R12, RZ, P1 ;  /* 0x000000ff0c00720c */ /* 0x000fc80000f22270 */
[----:B------:R-:W-:Y:S02]  /*08e0*/  SEL R19, RZ, 0x1, !P1 ;  /* 0x00000001ff137807 */ /* 0x000fe40004800000 */
[----:B--2---:R-:W-:Y:S01]  /*08f0*/  @P6 MOV R10, R6 ;  /* 0x00000006000a6202 */ /* 0x004fe20000000f00 */
[----:B------:R-:W-:Y:S01]  /*0900*/  VOTEU.ALL UP0, P2 ;  /* 0x00000000003f7886 */ /* 0x000fe20001000000 */
[----:B------:R-:W-:-:S03]  /*0910*/  VOTEU.ALL UP1, P2 ;  /* 0x00000000003f7886 */ /* 0x000fc60001020000 */
[----:B---3--:R-:W-:Y:S01]  /*0920*/  @P6 IMAD.WIDE.U32 R16, R8, R17, R10 ;  /* 0x0000001108106225 */ /* 0x008fe200078e000a */
[----:B------:R-:W-:Y:S01]  /*0930*/  @!UP0 UMOV UR6, 0x400 ;  /* 0x0000040000068882 */ /* 0x000fe20000000000 */
[----:B------:R-:W-:-:S04]  /*0940*/  @!UP0 UIADD3 UR4, -UR4, 0x100000, URZ ;  /* 0x0010000004048890 */ /* 0x000fc8000fffe13f */
[----:B------:R-:W-:Y:S02]  /*0950*/  @!UP0 USHF.L.U32 UR5, UR4, 0xb, URZ ;  /* 0x0000000b04058899 */ /* 0x000fe4000800063f */
[----:B------:R-:W-:Y:S01]  /*0960*/  @!UP0 USHF.L.U32 UR4, UR4, 0x1, URZ ;  /* 0x0000000104048899 */ /* 0x000fe2000800063f */
[----:B------:R-:W-:Y:S01]  /*0970*/  @!P6 MOV R10, R6 ;  /* 0x00000006000ae202 */ /* 0x000fe20000000f00 */
[----:B-1----:R-:W-:Y:S01]  /*0980*/  @!UP0 ULEA UR8, UR36, UR6, 0x18 ;  /* 0x0000000624088291 */ /* 0x002fe2000f8ec03f */
[----:B------:R-:W-:Y:S01]  /*0990*/  @P6 IMAD.IADD R17, R17, 0x1, R9 ;  /* 0x0000000111116824 */ /* 0x000fe200078e0209 */
[----:B------:R-:W-:Y:S01]  /*09a0*/  VOTEU.ALL UP0, P2 ;  /* 0x00000000003f7886 */ /* 0x000fe20001000000 */
[C---:B------:R-:W-:Y:S01]  /*09b0*/  ISETP.NE.AND P2, PT, R12.reuse, RZ, PT ;  /* 0x000000ff0c00720c */ /* 0x040fe20003f45270 */
[----:B------:R-:W-:Y:S01]  /*09c0*/  ULDC UR6, c[0x0][0xc] ;  /* 0x0000030000067ab9 */ /* 0x000fe20000000800 */
[----:B------:R-:W-:Y:S01]  /*09d0*/  ULDC UR7, c[0x0][0x10] ;  /* 0x0000040000077ab9 */ /* 0x000fe20000000800 */
[----:B------:R-:W-:Y:S01]  /*09e0*/  IMAD.MOV.U32 R9, RZ, RZ, RZ ;  /* 0x000000ffff097224 */ /* 0x000fe200078e00ff */
[----:B------:R-:W-:-:S02]  /*09f0*/  IADD3 R12, R12, -0x1, RZ ;  /* 0xffffffff0c0c7810 */ /* 0x000fc40007ffe0ff */
[----:B------:R-:W-:Y:S01]  /*0a00*/  ISETP.EQ.AND P5, PT, R0, 0x2, !P2 ;  /* 0x000000020000780c */ /* 0x000fe200057a2270 */
[----:B----4-:R-:W-:Y:S01]  /*0a10*/  @!P6 IMAD.WIDE.U32 R6, R7, R10, R8 ;  /* 0x0000000a0706e225 */ /* 0x010fe200078e0008 */
[----:B------:R-:W-:Y:S01]  /*0a20*/  ISETP.GE.U32.AND P1, PT, R12, 0x2, PT ;  /* 0x000000020c00780c */ /* 0x000fe20003f26070 */
[----:B------:R-:W1:Y:S02]  /*0a30*/  FENCE.VIEW.ASYNC.S ;  /* 0x00000000000073c6 */ /* 0x000e640000000000 */
[----:B-1----:R-:W1:Y:S01]  /*0a40*/  @!UP0 SYNCS.EXCH.64 URZ, [UR8+0xa0], UR4 ;  /* 0x0000a004083f85b2 */ /* 0x002e620008000100 */
[----:B------:R-:W-:Y:S01]  /*0a50*/  SEL R18, RZ, 0x1, !P5 ;  /* 0x00000001ff127807 */ /* 0x000fe20006800000 */
[----:B------:R-:W-:Y:S01]  /*0a60*/  @!P6 IMAD.MOV.U32 R16, RZ, RZ, R6 ;  /* 0x000000ffff10e224 */ /* 0x000fe200078e0006 */
[----:B------:R-:W-:Y:S01]  /*0a70*/  SEL R19, R19, 0x2, P1 ;  /* 0x0000000213137807 */ /* 0x000fe20000800000 */
[----:B------:R-:W-:Y:S01]  /*0a80*/  @!P6 IMAD.MOV.U32 R17, RZ, RZ, R7 ;  /* 0x000000ffff11e224 */ /* 0x000fe200078e0007 */
[----:B------:R-:W-:Y:S01]  /*0a90*/  SEL R18, R18, 0x2, P1 ;  /* 0x0000000212127807 */ /* 0x000fe20000800000 */
[----:B------:R2:W1:Y:S01]  /*0aa0*/  @!UP1 SYNCS.EXCH.64 URZ, [UR8+0xa8], UR4 ;  /* 0x0000a804083f95b2 */ /* 0x0004620008000100 */
[----:B------:R-:W-:Y:S01]  /*0ab0*/  NOP ;  /* 0x0000000000007918 */ /* 0x000fe20000000000 */
[----:B--2---:R-:W-:-:S03]  /*0ac0*/  UIMAD.WIDE.U32 UR4, UR6, UR7, URZ ;  /* 0x00000007060472a5 */ /* 0x004fc6000f8e003f */
[----:B------:R-:W-:Y:S02]  /*0ad0*/  ULDC UR6, c[0x0][0x14] ;  /* 0x0000050000067ab9 */ /* 0x000fe40000000800 */
[----:B------:R-:W-:Y:S02]  /*0ae0*/  UIMAD.WIDE.U32 UR38, UR4, UR6, URZ ;  /* 0x00000006042672a5 */ /* 0x000fe4000f8e003f */
[----:B------:R-:W-:-:S04]  /*0af0*/  UIMAD UR37, UR5, UR6, URZ ;  /* 0x00000006052572a4 */ /* 0x000fc8000f8e023f */
[----:B------:R-:W-:Y:S01]  /*0b00*/  UIADD3 UR37, UR39, UR37, URZ ;  /* 0x0000002527257290 */ /* 0x000fe2000fffe03f */
[----:B-1----:R-:W-:Y:S06]  /*0b10*/  BAR.SYNC.DEFER_BLOCKING 0x0 ;  /* 0x0000000000007b1d */ /* 0x002fec0000010000 */
[----:B------:R-:W-:Y:S05]  /*0b20*/  @!P2 BRA `(.L_x_9) ;  /* 0x000000a40084a947 */ /* 0x000fea0003800000 */
[----:B------:R-:W-:-:S13]  /*0b30*/  ISETP.GT.U32.AND P0, PT, R12, 0x1, PT ;  /* 0x000000010c00780c */ /* 0x000fda0003f04070 */
[----:B------:R-:W-:Y:S05]  /*0b40*/  @P0 BRA `(.L_x_10) ;  /* 0x000000cc00d40947 */ /* 0x000fea0003800000 */
[----:B------:R-:W-:Y:S01]  /*0b50*/  ULDC.64 UR4, c[0x0][0x8f8] ;  /* 0x00023e0000047ab9 */ /* 0x000fe20000000a00 */
[----:B------:R-:W-:Y:S01]  /*0b60*/  UMOV UR47, 0xffffffff ;  /* 0xffffffff002f7882 */ /* 0x000fe20000000000 */
[----:B------:R-:W-:Y:S01]  /*0b70*/  ISETP.GE.U32.AND P0, PT, R16, UR4, PT ;  /* 0x0000000410007c0c */ /* 0x000fe2000bf06070 */
[----:B------:R-:W-:Y:S01]  /*0b80*/  IMAD.MOV.U32 R23, RZ, RZ, -0x1 ;  /* 0xffffffffff177424 */ /* 0x000fe200078e00ff */
[----:B------:R-:W-:Y:S02]  /*0b90*/  PRMT R88, RZ, 0x7610, R88 ;  /* 0x00007610ff587816 */ /* 0x000fe40000000058 */
[----:B------:R-:W-:Y:S02]  /*0ba0*/  ISETP.GE.U32.AND.EX P0, PT, R17, UR5, PT, P0 ;  /* 0x0000000511007c0c */ /* 0x000fe4000bf06100 */
[----:B------:R-:W-:Y:S02]  /*0bb0*/  MOV R22, 0xffffffff ;  /* 0xffffffff00167802 */ /* 0x000fe40000000f00 */
[----:B------:R-:W-:-:S09]  /*0bc0*/  PRMT R0, RZ, 0x7610, R0 ;  /* 0x00007610ff007816 */ /* 0x000fd20000000000 */
[----:B------:R-:W-:Y:S05]  /*0bd0*/  @P0 BRA `(.L_x_11) ;  /* 0x0000000400600947 */ /* 0x000fea0003800000 */
[----:B------:R-:W1:Y:S01]  /*0be0*/  LDC.64 R20, c[0x0][0x8d0] ;  /* 0x00023400ff147b82 */ /* 0x000e620000000a00 */
[----:B------:R-:W-:Y:S01]  /*0bf0*/  IMAD.MOV.U32 R4, RZ, RZ, R16 ;  /* 0x000000ffff047224 */ /* 0x000fe200078e0010 */
[----:B------:R-:W-:-:S06]  /*0c00*/  MOV R5, R17 ;  /* 0x0000001100057202 */ /* 0x000fcc0000000f00 */
[----:B------:R-:W2:Y:S08]  /*0c10*/  LDC R0, c[0x0][0x8d8] ;  /* 0x00023600ff007b82 */ /* 0x000eb00000000800 */
[----:B------:R-:W3:Y:S01]  /*0c20*/  LDC.64 R22, c[0x0][0x8c8] ;  /* 0x00023200ff167b82 */ /* 0x000ee20000000a00 */
[----:B-1----:R-:W-:-:S04]  /*0c30*/  ISETP.NE.U32.AND P0, PT, R20, RZ, PT ;  /* 0x000000ff1400720c */ /* 0x002fc80003f05070 */
[----:B------:R-:W-:-:S13]  /*0c40*/  ISETP.NE.AND.EX P0, PT, R21, RZ, PT, P0 ;  /* 0x000000ff1500720c */ /* 0x000fda0003f05300 */
[----:B--23--:R-:W-:Y:S05]  /*0c50*/  @!P0 BRA `(.L_x_12) ;  /* 0x0000000000288947 */ /* 0x00cfea0003800000 */
[----:B------:R-:W1:Y:S02]  /*0c60*/  LDC R11, c[0x0][0x8dc] ;  /* 0x00023700ff0b7b82 */ /* 0x000e640000000800 */
[----:B-1----:R-:W-:-:S05]  /*0c70*/  IADD3 R11, P0, R16, R11, RZ ;  /* 0x0000000b100b7210 */ /* 0x002fca0007f1e0ff */
[----:B------:R-:W-:-:S04]  /*0c80*/  IMAD.X R15, RZ, RZ, R17, P0 ;  /* 0x000000ffff0f7224 */ /* 0x000fc800000e0611 */
[----:B------:R-:W-:-:S04]  /*0c90*/  IMAD.WIDE.U32 R4, R15, R20, RZ ;  /* 0x000000140f047225 */ /* 0x000fc800078e00ff */
[----:B------:R-:W-:-:S04]  /*0ca0*/  IMAD.WIDE.U32 R6, P0, R11, R21, R4 ;  /* 0x000000150b067225 */ /* 0x000fc80007800004 */
[----:B------:R-:W-:Y:S01]  /*0cb0*/  IMAD.WIDE.U32 R4, R11, R20, RZ ;  /* 0x000000140b047225 */ /* 0x000fe200078e00ff */
[----:B------:R-:W-:-:S03]  /*0cc0*/  MOV R12, R7 ;  /* 0x00000007000c7202 */ /* 0x000fc60000000f00 */
[----:B------:R-:W-:Y:S01]  /*0cd0*/  IMAD.X R13, RZ, RZ, RZ, P0 ;  /* 0x000000ffff0d7224 */ /* 0x000fe200000e06ff */
[----:B------:R-:W-:-:S05]  /*0ce0*/  IADD3 RZ, P0, R5, R6, RZ ;  /* 0x0000000605ff7210 */ /* 0x000fca0007f1e0ff */
[----:B------:R-:W-:-:S08]  /*0cf0*/  IMAD.WIDE.U32.X R4, R15, R21, R12, P0 ;  /* 0x000000150f047225 */ /* 0x000fd000000e040c */
.L_x_12:
[-CC-:B------:R-:W-:Y:S01]  /*0d00*/  SHF.R.U64 R28, R4, R0.reuse, R5.reuse ;  /* 0x00000000041c7219 */ /* 0x180fe20000001205 */
[----:B------:R-:W1:Y:S01]  /*0d10*/  LDC.64 R24, c[0x0][0x8e8] ;  /* 0x00023a00ff187b82 */ /* 0x000e620000000a00 */
[----:B------:R-:W-:Y:S01]  /*0d20*/  SHF.R.U32.HI R4, RZ, R0, R5 ;  /* 0x00000000ff047219 */ /* 0x000fe20000011605 */
[----:B------:R-:W-:Y:S01]  /*0d30*/  ULDC UR4, c[0x0][0x150] ;  /* 0x0000540000047ab9 */ /* 0x000fe20000000800 */
[----:B------:R-:W-:Y:S02]  /*0d40*/  I2FP.F32.U32 R0, R8 ;  /* 0x0000000800007245 */ /* 0x000fe40000201000 */
[----:B------:R-:W-:-:S03]  /*0d50*/  IADD3 R9, P0, RZ, -R28, RZ ;  /* 0x8000001cff097210 */ /* 0x000fc60007f1e0ff */
[----:B------:R-:W2:Y:S01]  /*0d60*/  LDC R12, c[0x0][0x8c0] ;  /* 0x00023000ff0c7b82 */ /* 0x000ea20000000800 */
[----:B------:R-:W-:Y:S01]  /*0d70*/  FMUL R0, R0, UR4 ;  /* 0x0000000400007c20 */ /* 0x000fe20008400000 */
[----:B------:R-:W-:Y:S01]  /*0d80*/  IMAD.X R11, RZ, RZ, ~R4, P0 ;  /* 0x000000ffff0b7224 */ /* 0x000fe200000e0e04 */
[----:B------:R-:W-:Y:S01]  /*0d90*/  ULDC UR4, c[0x0][0x154] ;  /* 0x0000550000047ab9 */ /* 0x000fe20000000800 */
[----:B------:R-:W-:-:S03]  /*0da0*/  IMAD.WIDE.U32 R4, R9, R22, R16 ;  /* 0x0000001609047225 */ /* 0x000fc600078e0010 */
[----:B------:R-:W3:Y:S01]  /*0db0*/  F2I.U32.TRUNC.NTZ R0, R0 ;  /* 0x0000000000007305 */ /* 0x000ee2000020f000 */
[----:B------:R-:W4:Y:S01]  /*0dc0*/  LDC R7, c[0x0][0x144] ;  /* 0x00005100ff077b82 */ /* 0x000f220000000800 */
[----:B------:R-:W-:-:S04]  /*0dd0*/  IMAD R6, R11, R22, RZ ;  /* 0x000000160b067224 */ /* 0x000fc800078e02ff */
[----:B------:R-:W-:-:S03]  /*0de0*/  IMAD R9, R9, R23, R6 ;  /* 0x0000001709097224 */ /* 0x000fc600078e0206 */
[----:B------:R-:W5:Y:S01]  /*0df0*/  LDC R20, c[0x0][0x8b0] ;  /* 0x00022c00ff147b82 */ /* 0x000f620000000800 */
[----:B------:R-:W-:Y:S01]  /*0e00*/  IMAD.IADD R9, R5, 0x1, R9 ;  /* 0x0000000105097824 */ /* 0x000fe200078e0209 */
[----:B-1----:R-:W-:Y:S02]  /*0e10*/  ISETP.NE.U32.AND P0, PT, R24, RZ, PT ;  /* 0x000000ff1800720c */ /* 0x002fe40003f05070 */
[----:B---3--:R-:W-:-:S04]  /*0e20*/  IADD3 R5, -R0, RZ, RZ ;  /* 0x000000ff00057210 */ /* 0x008fc80007ffe1ff */
[----:B------:R-:W1:Y:S01]  /*0e30*/  LDC R11, c[0x0][0x900] ;  /* 0x00024000ff0b7b82 */ /* 0x000e620000000800 */
[--C-:B--2---:R-:W-:Y:S02]  /*0e40*/  SHF.R.U64 R14, R4, R12, R9.reuse ;  /* 0x0000000c040e7219 */ /* 0x104fe40000001209 */
[----:B------:R-:W-:Y:S02]  /*0e50*/  I2FP.F32.U32 R4, R10 ;  /* 0x0000000a00047245 */ /* 0x000fe40000201000 */
[----:B------:R-:W-:Y:S02]  /*0e60*/  ISETP.NE.AND.EX P0, PT, R25, RZ, PT, P0 ;  /* 0x000000ff1900720c */ /* 0x000fe40003f05300 */
[----:B------:R-:W-:Y:S01]  /*0e70*/  SHF.R.U32.HI R9, RZ, R12, R9 ;  /* 0x0000000cff097219 */ /* 0x000fe20000011609 */
[----:B------:R-:W2:Y:S01]  /*0e80*/  LDC R15, c[0x0][0x148] ;  /* 0x00005200ff0f7b82 */ /* 0x000ea20000000800 */
[----:B----4-:R-:W-:Y:S02]  /*0e90*/  IMAD R0, R7, R5, R8 ;  /* 0x0000000507007224 */ /* 0x010fe400078e0208 */
[----:B------:R-:W-:Y:S01]  /*0ea0*/  FMUL R5, R4, UR4 ;  /* 0x0000000404057c20 */ /* 0x000fe20008400000 */
[----:B------:R-:W-:-:S02]  /*0eb0*/  IMAD.MOV.U32 R4, RZ, RZ, -0x1 ;  /* 0xffffffffff047424 */ /* 0x000fc400078e00ff */
[----:B------:R-:W-:Y:S01]  /*0ec0*/  IMAD.MOV.U32 R8, RZ, RZ, 0x1 ;  /* 0x00000001ff087424 */ /* 0x000fe200078e00ff */
[----:B------:R3:W4:Y:S01]  /*0ed0*/  F2I.U32.TRUNC.NTZ R13, R5 ;  /* 0x00000005000d7305 */ /* 0x000722000020f000 */
[----:B------:R-:W2:Y:S01]  /*0ee0*/  LDC R23, c[0x0][0x8a8] ;  /* 0x00022a00ff177b82 */ /* 0x000ea20000000800 */
[-CC-:B-----5:R-:W-:Y:S02]  /*0ef0*/  SHF.R.U64 R29, R14, R20.reuse, R9.reuse ;  /* 0x000000140e1d7219 */ /* 0x1a0fe40000001209 */
[----:B------:R-:W-:-:S05]  /*0f00*/  SHF.R.U32.HI R6, RZ, R20, R9 ;  /* 0x00000014ff067219 */ /* 0x000fca0000011609 */
[----:B------:R-:W2:Y:S01]  /*0f10*/  LDC R22, c[0x0][0x8f0] ;  /* 0x00023c00ff167b82 */ /* 0x000ea20000000800 */
[-CC-:B-1----:R-:W-:Y:S02]  /*0f20*/  SHF.R.U64 R20, R29, R11.reuse, R6.reuse ;  /* 0x0000000b1d147219 */ /* 0x182fe40000001206 */
[-C--:B------:R-:W-:Y:S02]  /*0f30*/  SHF.L.U32 R4, R4, R11.reuse, RZ ;  /* 0x0000000b04047219 */ /* 0x080fe400000006ff */
[-C--:B------:R-:W-:Y:S02]  /*0f40*/  SHF.R.U32.HI R6, RZ, R11.reuse, R6 ;  /* 0x0000000bff067219 */ /* 0x080fe40000011606 */
[----:B------:R-:W-:Y:S01]  /*0f50*/  LOP3.LUT R12, RZ, R4, RZ, 0x33, !PT ;  /* 0x00000004ff0c7212 */ /* 0x000fe200078e33ff */
[----:B------:R-:W1:Y:S01]  /*0f60*/  LDC R27, c[0x0][0x8e0] ;  /* 0x00023800ff1b7b82 */ /* 0x000e620000000800 */
[----:B------:R-:W-:Y:S01]  /*0f70*/  SHF.L.U32 R11, R8, R11, RZ ;  /* 0x0000000b080b7219 */ /* 0x000fe200000006ff */
[----:B---3--:R-:W-:Y:S01]  /*0f80*/  IMAD.MOV.U32 R5, RZ, RZ, R6 ;  /* 0x000000ffff057224 */ /* 0x008fe200078e0006 */
[----:B------:R-:W-:-:S05]  /*0f90*/  MOV R4, R20 ;  /* 0x0000001400047202 */ /* 0x000fca0000000f00 */
[----:B------:R-:W3:Y:S01]  /*0fa0*/  LDC R26, c[0x0][0x8b8] ;  /* 0x00022e00ff1a7b82 */ /* 0x000ee20000000800 */
[----:B----4-:R-:W-:Y:S05]  /*0fb0*/  @!P0 BRA `(.L_x_13) ;  /* 0x0000000000288947 */ /* 0x010fea0003800000 */
[----:B------:R-:W4:Y:S02]  /*0fc0*/  LDC R9, c[0x0][0x8f4] ;  /* 0x00023d00ff097b82 */ /* 0x000f240000000800 */
[----:B----4-:R-:W-:-:S05]  /*0fd0*/  IADD3 R9, P0, R20, R9, RZ ;  /* 0x0000000914097210 */ /* 0x010fca0007f1e0ff */
[----:B------:R-:W-:-:S04]  /*0fe0*/  IMAD.X R21, RZ, RZ, R6, P0 ;  /* 0x000000ffff157224 */ /* 0x000fc800000e0606 */
[----:B------:R-:W-:-:S04]  /*0ff0*/  IMAD.WIDE.U32 R4, R21, R24, RZ ;  /* 0x0000001815047225 */ /* 0x000fc800078e00ff */
[----:B------:R-:W-:-:S04]  /*1000*/  IMAD.WIDE.U32 R6, P0, R9, R25, R4 ;  /* 0x0000001909067225 */ /* 0x000fc80007800004 */
[----:B------:R-:W-:Y:S01]  /*1010*/  IMAD.WIDE.U32 R4, R9, R24, RZ ;  /* 0x0000001809047225 */ /* 0x000fe200078e00ff */
[----:B------:R-:W-:-:S03]  /*1020*/  IADD3.X R9, RZ, RZ, RZ, P0, !PT ;  /* 0x000000ffff097210 */ /* 0x000fc600007fe4ff */
[----:B------:R-:W-:Y:S01]  /*1030*/  IMAD.MOV.U32 R8, RZ, RZ, R7 ;  /* 0x000000ffff087224 */ /* 0x000fe200078e0007 */
[----:B------:R-:W-:-:S05]  /*1040*/  IADD3 RZ, P0, R5, R6, RZ ;  /* 0x0000000605ff7210 */ /* 0x000fca0007f1e0ff */
[----:B------:R-:W-:-:S08]  /*1050*/  IMAD.WIDE.U32.X R4, R21, R25, R8, P0 ;  /* 0x0000001915047225 */ /* 0x000fd000000e0408 */
.L_x_13:
[----:B--2---:R-:W-:Y:S01]  /*1060*/  SHF.R.U64 R4, R4, R22, R5 ;  /* 0x0000001604047219 */ /* 0x004fe20000001205 */
[----:B------:R-:W-:Y:S01]  /*1070*/  IMAD.MOV R13, RZ, RZ, -R13 ;  /* 0x000000ffff0d7224 */ /* 0x000fe200078e0a0d */
[----:B------:R-:W-:Y:S02]  /*1080*/  LOP3.LUT R12, R29, R12, RZ, 0xc0, !PT ;  /* 0x0000000c1d0c7212 */ /* 0x000fe400078ec0ff */
[----:B------:R-:W-:Y:S01]  /*1090*/  IADD3 R5, R23, -0x1, RZ ;  /* 0xffffffff17057810 */ /* 0x000fe20007ffe0ff */
[----:B------:R-:W-:Y:S01]  /*10a0*/  IMAD.MOV R6, RZ, RZ, -R4 ;  /* 0x000000ffff067224 */ /* 0x000fe200078e0a04 */
[----:B------:R-:W-:Y:S01]  /*10b0*/  R2UR UR47, R28 ;  /* 0x000000001c2f72ca */ /* 0x000fe200000e0000 */
[----:B------:R-:W-:Y:S01]  /*10c0*/  IMAD R11, R11, R4, R12 ;  /* 0x000000040b0b7224 */ /* 0x000fe200078e020c */
[----:B------:R-:W-:Y:S01]  /*10d0*/  LOP3.LUT R5, R14, R5, RZ, 0xc0, !PT ;  /* 0x000000050e057212 */ /* 0x000fe200078ec0ff */
[----:B------:R-:W-:Y:S02]  /*10e0*/  @P6 IMAD R0, R15, R13, R10 ;  /* 0x0000000d0f006224 */ /* 0x000fe400078e020a */
[----:B-1----:R-:W-:-:S02]  /*10f0*/  IMAD R4, R6, R27, R20 ;  /* 0x0000001b06047224 */ /* 0x002fc400078e0214 */
[----:B---3--:R-:W-:Y:S02]  /*1100*/  IMAD R0, R11, R26, R0 ;  /* 0x0000001a0b007224 */ /* 0x008fe400078e0200 */
[----:B------:R-:W-:Y:S02]  /*1110*/  IMAD R5, R4, R23, R5 ;  /* 0x0000001704057224 */ /* 0x000fe400078e0205 */
[----:B------:R-:W-:-:S03]  /*1120*/  IMAD.MOV.U32 R4, RZ, RZ, 0x1 ;  /* 0x00000001ff047424 */ /* 0x000fc600078e00ff */
[----:B------:R-:W-:Y:S02]  /*1130*/  SEL R23, R5, R0, !P6 ;  /* 0x0000000005177207 */ /* 0x000fe40007000000 */
[----:B------:R-:W-:Y:S02]  /*1140*/  SEL R22, R0, R5, !P6 ;  /* 0x0000000500167207 */ /* 0x000fe40007000000 */
[----:B------:R-:W-:-:S07]  /*1150*/  PRMT R0, R4, 0x7610, R0 ;  /* 0x0000761004007816 */ /* 0x000fce0000000000 */
.L_x_11:
[----:B------:R-:W-:-:S08]  /*1160*/  NOP ;  /* 0x0000000000007918 */ /* 0x000fd00000000000 */
[----:B------:R-:W1:Y:S02]  /*1170*/  USETMAXREG.TRY_ALLOC.CTAPOOL UP0, 0xe8 ;  /* 0x000000e8000079c8 */ /* 0x000e640008000600 */
[----:B-1----:R-:W-:-:S13]  /*1180*/  PLOP3.LUT P0, PT, PT, PT, UP0, 0x80, 0x0 ;  /* 0x000000000000781c */ /* 0x002fda0003f0f008 */
[----:B------:R-:W-:Y:S05]  /*1190*/  @!P0 BRA `(.L_x_11) ;  /* 0xfffffffc00f08947 */ /* 0x000fea000383ffff */
[----:B------:R-:W-:Y:S02]  /*11a0*/  ULDC.64 UR4, c[0x0][0x590] ;  /* 0x0001640000047ab9 */ /* 0x000fe40000000a00 */
[----:B------:R-:W-:Y:S01]  /*11b0*/  MOV R111, UR4 ;  /* 0x00000004006f7c02 */ /* 0x000fe20008000f00 */
[----:B------:R-:W-:-:S03]  /*11c0*/  IMAD.U32 R112, RZ, RZ, UR5 ;  /* 0x00000005ff707e24 */ /* 0x000fc6000f8e00ff */
[----:B------:R-:W-:-:S04]  /*11d0*/  ISETP.NE.U32.AND P1, PT, R111, RZ, PT ;  /* 0x000000ff6f00720c */ /* 0x000fc80003f25070 */
[----:B------:R-:W-:-:S13]  /*11e0*/  ISETP.NE.AND.EX P0, PT, R112, RZ, PT, P1 ;  /* 0x000000ff7000720c */ /* 0x000fda0003f05310 */
[----:B------:R-:W-:Y:S05]  /*11f0*/  @P0 BRA `(.L_x_14) ;  /* 0x00000000002c0947 */ /* 0x000fea0003800000 */
[----:B------:R-:W-:Y:S02]  /*1200*/  ULDC.64 UR4, c[0x0][0x588] ;  /* 0x0001620000047ab9 */ /* 0x000fe40000000a00 */
[----:B------:R-:W-:-:S04]  /*1210*/  ISETP.NE.U32.AND P0, PT, RZ, UR4, PT ;  /* 0x00000004ff007c0c */ /* 0x000fc8000bf05070 */
[----:B------:R-:W-:-:S13]  /*1220*/  ISETP.NE.AND.EX P0, PT, RZ, UR5, PT, P0 ;  /* 0x00000005ff007c0c */ /* 0x000fda000bf05300 */
[----:B------:R-:W-:Y:S05]  /*1230*/  @!P0 BRA `(.L_x_15) ;  /* 0x0000000000108947 */ /* 0x000fea0003800000 */
[----:B------:R-:W1:Y:S02]  /*1240*/  LDC.64 R92, c[0x0][0x588] ;  /* 0x00016200ff5c7b82 */ /* 0x000e640000000a00 */
[----:B-1----:R1:W5:Y:S01]  /*1250*/  LDG.E R92, desc[UR52][R92.64] ;  /* 0x000000345c5c7981 */ /* 0x002362000c1e1900 */
[----:B------:R-:W-:Y:S01]  /*1260*/  IMAD.MOV.U32 R88, RZ, RZ, 0x1 ;  /* 0x00000001ff587424 */ /* 0x000fe200078e00ff */
[----:B------:R-:W-:Y:S06]  /*1270*/  BRA `(.L_x_14) ;  /* 0x00000000000c7947 */ /* 0x000fec0003800000 */
.L_x_15:
[----:B------:R-:W-:Y:S01]  /*1280*/  ULDC UR4, c[0x0][0x580] ;  /* 0x0001600000047ab9 */ /* 0x000fe20000000800 */
[----:B------:R-:W-:Y:S01]  /*1290*/  MOV R88, 0x1 ;  /* 0x0000000100587802 */ /* 0x000fe20000000f00 */
[----:B------:R-:W-:-:S07]  /*12a0*/  IMAD.U32 R92, RZ, RZ, UR4 ;  /* 0x00000004ff5c7e24 */ /* 0x000fce000f8e00ff */
.L_x_14:
[----:B------:R-:W-:Y:S02]  /*12b0*/  ULDC.64 UR4, c[0x0][0x5b0] ;  /* 0x00016c0000047ab9 */ /* 0x000fe40000000a00 */
[----:B------:R-:W-:-:S04]  /*12c0*/  ISETP.NE.U32.AND P0, PT, RZ, UR4, PT ;  /* 0x00000004ff007c0c */ /* 0x000fc8000bf05070 */
[----:B------:R-:W-:-:S13]  /*12d0*/  ISETP.NE.AND.EX P0, PT, RZ, UR5, PT, P0 ;  /* 0x00000005ff007c0c */ /* 0x000fda000bf05300 */
[----:B------:R-:W-:Y:S05]  /*12e0*/  @P0 BRA `(.L_x_16) ;  /* 0x0000000000240947 */ /* 0x000fea0003800000 */
[----:B------:R-:W-:Y:S02]  /*12f0*/  ULDC.64 UR4, c[0x0][0x5a8] ;  /* 0x00016a0000047ab9 */ /* 0x000fe40000000a00 */
[----:B------:R-:W-:-:S04]  /*1300*/  ISETP.NE.U32.AND P0, PT, RZ, UR4, PT ;  /* 0x00000004ff007c0c */ /* 0x000fc8000bf05070 */
[----:B------:R-:W-:-:S13]  /*1310*/  ISETP.NE.AND.EX P0, PT, RZ, UR5, PT, P0 ;  /* 0x00000005ff007c0c */ /* 0x000fda000bf05300 */
[----:B------:R-:W-:Y:S05]  /*1320*/  @!P0 BRA `(.L_x_17) ;  /* 0x00000000000c8947 */ /* 0x000fea0003800000 */
[----:B------:R-:W2:Y:S02]  /*1330*/  LDC.64 R4, c[0x0][0x5a8] ;  /* 0x00016a00ff047b82 */ /* 0x000ea40000000a00 */
[----:B--2---:R2:W5:Y:S01]  /*1340*/  LDG.E R91, desc[UR52][R4.64] ;  /* 0x00000034045b7981 */ /* 0x004562000c1e1900 */
[----:B------:R-:W-:Y:S05]  /*1350*/  BRA `(.L_x_16) ;  /* 0x0000000000087947 */ /* 0x000fea0003800000 */
.L_x_17:
[----:B------:R-:W-:Y:S02]  /*1360*/  ULDC UR4, c[0x0][0x5a0] ;  /* 0x0001680000047ab9 */ /* 0x000fe40000000800 */
[----:B------:R-:W-:-:S07]  /*1370*/  IMAD.U32 R91, RZ, RZ, UR4 ;  /* 0x00000004ff5b7e24 */ /* 0x000fce000f8e00ff */
.L_x_16:
[----:B------:R-:W-:Y:S01]  /*1380*/  LOP3.LUT P2, RZ, R0, 0xff, RZ, 0xc0, !PT ;  /* 0x000000ff00ff7812 */ /* 0x000fe2000784c0ff */
[----:B------:R-:W-:Y:S01]  /*1390*/  UMOV UR40, URZ ;  /* 0x0000003f00287c82 */ /* 0x000fe20008000000 */
[----:B------:R-:W-:-:S11]  /*13a0*/  PLOP3.LUT P0, PT, PT, PT, PT, 0x80, 0x0 ;  /* 0x000000000000781c */ /* 0x000fd60003f0f070 */
[----:B------:R-:W-:Y:S05]  /*13b0*/  @!P2 BRA `(.L_x_18) ;  /* 0x0000009800c8a947 */ /* 0x000fea0003800000 */
[----:B------:R-:W3:Y:S01]  /*13c0*/  LDC R89, c[0x0][0x900] ;  /* 0x00024000ff597b82 */ /* 0x000ee20000000800 */
[C---:B------:R-:W-:Y:S01]  /*13d0*/  SHF.L.U32 R0, R3.reuse, 0x5, RZ ;  /* 0x0000000503007819 */ /* 0x040fe200000006ff */
[----:B------:R-:W-:Y:S01]  /*13e0*/  ULDC UR4, c[0x0][0x28c] ;  /* 0x0000a30000047ab9 */ /* 0x000fe20000000800 */
[----:B--2---:R-:W-:Y:S01]  /*13f0*/  SHF.R.U32.HI R5, RZ, 0x1, R3 ;  /* 0x00000001ff057819 */ /* 0x004fe20000011603 */
[C---:B------:R-:W-:Y:S01]  /*1400*/  IMAD.SHL.U32 R6, R3.reuse, 0x10, RZ ;  /* 0x0000001003067824 */ /* 0x040fe200078e00ff */
[----:B------:R-:W-:Y:S01]  /*1410*/  LOP3.LUT R4, R0, 0xc0, RZ, 0xc0, !PT ;  /* 0x000000c000047812 */ /* 0x000fe200078ec0ff */
[----:B------:R-:W-:Y:S01]  /*1420*/  UIADD3 UR4, UR4, 0x3f, URZ ;  /* 0x0000003f04047890 */ /* 0x000fe2000fffe03f */
[C---:B------:R-:W-:Y:S01]  /*1430*/  IMAD.SHL.U32 R7, R3.reuse, 0x4, RZ ;  /* 0x0000000403077824 */ /* 0x040fe200078e00ff */
[----:B------:R-:W2:Y:S01]  /*1440*/  LDC R96, c[0x0][0x8a8] ;  /* 0x00022a00ff607b82 */ /* 0x000ea20000000800 */
[----:B------:R-:W-:Y:S01]  /*1450*/  LOP3.LUT R4, R4, 0x8, R5, 0xf8, !PT ;  /* 0x0000000804047812 */ /* 0x000fe200078ef805 */
[----:B------:R-:W-:Y:S01]  /*1460*/  USHF.R.S32.HI UR5, URZ, 0x1f, UR4 ;  /* 0x0000001f3f057899 */ /* 0x000fe20008011404 */
[----:B------:R-:W-:Y:S01]  /*1470*/  LOP3.LUT R5, R6, 0xe00, RZ, 0xc0, !PT ;  /* 0x00000e0006057812 */ /* 0x000fe200078ec0ff */
[----:B------:R-:W-:Y:S01]  /*1480*/  IMAD.MOV.U32 R6, RZ, RZ, 0x1 ;  /* 0x00000001ff067424 */ /* 0x000fe200078e00ff */
[----:B------:R-:W-:Y:S01]  /*1490*/  LOP3.LUT P0, RZ, R3, 0x4, RZ, 0xc0, !PT ;  /* 0x0000000403ff7812 */ /* 0x000fe2000780c0ff */
[----:B------:R-:W-:Y:S01]  /*14a0*/  ULEA.HI UR5, UR5, UR4, URZ, 0x6 ;  /* 0x0000000405057291 */ /* 0x000fe2000f8f303f */
[--C-:B------:R-:W-:Y:S01]  /*14b0*/  LOP3.LUT R5, R5, 0x20, R0.reuse, 0xf8, !PT ;  /* 0x0000002005057812 */ /* 0x100fe200078ef800 */
[----:B------:R-:W-:Y:S01]  /*14c0*/  IMAD.MOV.U32 R95, RZ, RZ, 0x10 ;  /* 0x00000010ff5f7424 */ /* 0x000fe200078e00ff */
[----:B------:R-:W-:Y:S01]  /*14d0*/  LOP3.LUT R3, R3, 0xff, RZ, 0xc0, !PT ;  /* 0x000000ff03037812 */ /* 0x000fe200078ec0ff */
[----:B------:R-:W-:Y:S01]  /*14e0*/  USHF.R.S32.HI UR48, URZ, 0x6, UR5 ;  /* 0x000000063f307899 */ /* 0x000fe20008011405 */
[----:B------:R-:W-:Y:S01]  /*14f0*/  LOP3.LUT R5, R5, 0x100, R0, 0xf8, !PT ;  /* 0x0000010005057812 */ /* 0x000fe200078ef800 */
[----:B------:R-:W-:Y:S01]  /*1500*/  ULDC.64 UR54, c[0x0][0x198] ;  /* 0x0000660000367ab9 */ /* 0x000fe20000000a00 */
[----:B------:R-:W-:Y:S01]  /*1510*/  MOV R0, 0xffffffff ;  /* 0xffffffff00007802 */ /* 0x000fe20000000f00 */
[----:B------:R-:W-:Y:S01]  /*1520*/  UISETP.LT.AND UP0, UPT, UR48, 0x1, UPT ;  /* 0x000000013000788c */ /* 0x000fe2000bf01270 */
[----:B------:R-:W-:Y:S01]  /*1530*/  LOP3.LUT R4, R4, 0x18, R7, 0x78, !PT ;  /* 0x0000001804047812 */ /* 0x000fe200078e7807 */
[----:B------:R-:W-:Y:S01]  /*1540*/  VIADD R94, R3, 0x1f ;  /* 0x0000001f035e7836 */ /* 0x000fe20000000000 */
[-C--:B---3--:R-:W-:Y:S01]  /*1550*/  SHF.L.U32 R0, R0, R89.reuse, RZ ;  /* 0x0000005900007219 */ /* 0x088fe200000006ff */
[----:B------:R-:W-:Y:S01]  /*1560*/  USEL UR49, UR48, 0x1, UP0 ;  /* 0x0000000130317887 */ /* 0x000fe20008000000 */
[----:B------:R-:W-:Y:S01]  /*1570*/  LOP3.LUT R90, R5, R4, RZ, 0xfc, !PT ;  /* 0x00000004055a7212 */ /* 0x000fe200078efcff */
[----:B------:R-:W-:Y:S01]  /*1580*/  UMOV UR41, URZ ;  /* 0x0000003f00297c82 */ /* 0x000fe20008000000 */
[----:B------:R-:W-:Y:S01]  /*1590*/  SHF.L.U32 R89, R6, R89, RZ ;  /* 0x0000005906597219 */ /* 0x000fe200000006ff */
[----:B------:R-:W-:Y:S01]  /*15a0*/  UMOV UR42, URZ ;  /* 0x0000003f002a7c82 */ /* 0x000fe20008000000 */
[----:B------:R-:W-:Y:S01]  /*15b0*/  LOP3.LUT R108, R19, 0x1, RZ, 0xfc, !PT ;  /* 0x00000001136c7812 */ /* 0x000fe200078efcff */
[----:B--2---:R-:W-:Y:S01]  /*15c0*/  VIADD R96, R96, 0xffffffff ;  /* 0xffffffff60607836 */ /* 0x004fe20000000000 */
[----:B------:R-:W-:Y:S01]  /*15d0*/  LOP3.LUT R109, R18, 0x1, RZ, 0xfc, !PT ;  /* 0x00000001126d7812 */ /* 0x000fe200078efcff */
[----:B------:R-:W-:Y:S01]  /*15e0*/  UIADD3 UR49, UR48, -UR49, URZ ;  /* 0x8000003130317290 */ /* 0x000fe2000fffe03f */
[----:B-1----:R-:W-:Y:S01]  /*15f0*/  MOV R93, 0x1 ;  /* 0x00000001005d7802 */ /* 0x002fe20000000f00 */
[----:B------:R-:W-:Y:S01]  /*1600*/  UMOV UR43, URZ ;  /* 0x0000003f002b7c82 */ /* 0x000fe20008000000 */
[----:B------:R-:W-:Y:S01]  /*1610*/  SHF.R.U32.HI R110, RZ, 0x7, R3 ;  /* 0x00000007ff6e7819 */ /* 0x000fe20000011603 */
[----:B------:R-:W-:Y:S01]  /*1620*/  UMOV UR40, URZ ;  /* 0x0000003f00287c82 */ /* 0x000fe20008000000 */
[----:B------:R-:W-:-:S02]  /*1630*/  SEL R95, R95, 0xfffffff0, !P0 ;  /* 0xfffffff05f5f7807 */ /* 0x000fc40004000000 */
[----:B------:R-:W-:-:S07]  /*1640*/  LOP3.LUT R97, RZ, R0, RZ, 0x33, !PT ;  /* 0x00000000ff617212 */ /* 0x000fce00078e33ff */
.L_x_90:
[----:B------:R-:W1:Y:S01]  /*1650*/  SHFL.IDX PT, R0, R110, RZ, 0x1f ;  /* 0x00001fff6e007589 */ /* 0x000e6200000e0000 */
[----:B------:R-:W2:Y:S01]  /*1660*/  S2UR UR50, SR_CgaCtaId ;  /* 0x00000000003279c3 */ /* 0x000ea20000008800 */
[----:B------:R-:W-:Y:S01]  /*1670*/  UMOV UR51, 0x400 ;  /* 0x0000040000337882 */ /* 0x000fe20000000000 */
[----:B-1----:R-:W-:Y:S01]  /*1680*/  R2UR UR4, R0 ;  /* 0x00000000000472ca */ /* 0x002fe200000e0000 */
[----:B--2---:R-:W-:-:S12]  /*1690*/  ULEA UR51, UR50, UR51, 0x18 ;  /* 0x0000003332337291 */ /* 0x004fd8000f8ec03f */
[----:B------:R-:W-:-:S04]  /*16a0*/  ULEA.HI UR5, UR4, UR4, URZ, 0x1 ;  /* 0x0000000404057291 */ /* 0x000fc8000f8f083f */
[----:B------:R-:W-:-:S04]  /*16b0*/  ULOP3.LUT UR5, UR5, 0x7fffe, URZ, 0xc0, !UPT ;  /* 0x0007fffe05057892 */ /* 0x000fc8000f8ec03f */
[----:B------:R-:W-:-:S03]  /*16c0*/  UIADD3 UR5, UR4, -UR5, URZ ;  /* 0x8000000504057290 */ /* 0x000fc6000fffe03f */
[----:B------:R-:W-:Y:S01]  /*16d0*/  ULDC UR4, c[0x0][0x28c] ;  /* 0x0000a30000047ab9 */ /* 0x000fe20000000800 */
[----:B------:R-:W-:Y:S01]  /*16e0*/  ULEA UR5, UR5, UR51, 0xd ;  /* 0x0000003305057291 */ /* 0x000fe2000f8e683f */
[----:B------:R-:W-:-:S03]  /*16f0*/  ISETP.LT.AND P0, PT, RZ, UR4, PT ;  /* 0x00000004ff007c0c */ /* 0x000fc6000bf01270 */
[----:B------:R-:W-:-:S04]  /*1700*/  UIADD3 UR5, UR5, 0x8400, URZ ;  /* 0x0000840005057890 */ /* 0x000fc8000fffe03f */
[----:B------:R-:W-:-:S04]  /*1710*/  USHF.R.U32.HI UR5, URZ, 0x4, UR5 ;  /* 0x000000043f057899 */ /* 0x000fc80008011605 */
[----:B------:R-:W-:-:S04]  /*1720*/  ULOP3.LUT UR5, UR5, 0x3fff, URZ, 0xc0, !UPT ;  /* 0x00003fff05057892 */ /* 0x000fc8000f8ec03f */
[----:B------:R-:W-:Y:S01]  /*1730*/  ULOP3.LUT UR44, UR5, 0x10000, URZ, 0xfc, !UPT ;  /* 0x00010000052c7892 */ /* 0x000fe2000f8efc3f */
[----:B------:R-:W-:Y:S11]  /*1740*/  @P0 BRA `(.L_x_19) ;  /* 0x0000000000400947 */ /* 0x000ff60003800000 */
[----:B------:R-:W-:Y:S01]  /*1750*/  MOV R0, 0x0 ;  /* 0x0000000000007802 */ /* 0x000fe20000000f00 */
[----:B------:R-:W-:Y:S01]  /*1760*/  ULDC.64 UR4, c[0x4][0x70] ;  /* 0x01001c0000047ab9 */ /* 0x000fe20000000a00 */
[----:B------:R-:W-:Y:S01]  /*1770*/  ULDC.64 UR6, c[0x4][0x8] ;  /* 0x0100020000067ab9 */ /* 0x000fe20000000a00 */
[----:B------:R-:W-:Y:S01]  /*1780*/  MOV R4, UR4 ;  /* 0x0000000400047c02 */ /* 0x000fe20008000f00 */
[----:B------:R1:W2:Y:S01]  /*1790*/  LDC.64 R14, c[0x4][R0] ;  /* 0x01000000000e7b82 */ /* 0x0002a20000000a00 */
[----:B------:R-:W-:Y:S01]  /*17a0*/  IMAD.U32 R5, RZ, RZ, UR5 ;  /* 0x00000005ff057e24 */ /* 0x000fe2000f8e00ff */
[----:B------:R-:W-:Y:S01]  /*17b0*/  ULDC.64 UR4, c[0x4][0x78] ;  /* 0x01001e0000047ab9 */ /* 0x000fe20000000a00 */
[----:B------:R-:W-:Y:S01]  /*17c0*/  IMAD.U32 R10, RZ, RZ, UR6 ;  /* 0x00000006ff0a7e24 */ /* 0x000fe2000f8e00ff */
[----:B------:R-:W-:Y:S01]  /*17d0*/  MOV R7, UR5 ;  /* 0x0000000500077c02 */ /* 0x000fe20008000f00 */
[----:B------:R-:W-:Y:S01]  /*17e0*/  IMAD.U32 R6, RZ, RZ, UR4 ;  /* 0x00000004ff067e24 */ /* 0x000fe2000f8e00ff */
[----:B------:R-:W-:Y:S01]  /*17f0*/  MOV R8, 0x1e1 ;  /* 0x000001e100087802 */ /* 0x000fe20000000f00 */
[----:B------:R-:W-:-:S02]  /*1800*/  IMAD.U32 R11, RZ, RZ, UR7 ;  /* 0x00000007ff0b7e24 */ /* 0x000fc4000f8e00ff */
[----:B------:R-:W-:Y:S02]  /*1810*/  IMAD.MOV.U32 R12, RZ, RZ, 0x1 ;  /* 0x00000001ff0c7424 */ /* 0x000fe400078e00ff */
[----:B-1----:R-:W-:-:S07]  /*1820*/  IMAD.MOV.U32 R13, RZ, RZ, RZ ;  /* 0x000000ffff0d7224 */ /* 0x002fce00078e00ff */
[----:B------:R-:W-:-:S07]  /*1830*/  LEPC R20, `(.L_x_19) ;  /* 0x000000001014794e */ /* 0x000fce0000000000 */
[----:B--2--5:R-:W-:Y:S05]  /*1840*/  CALL.ABS.NOINC R14 ;  /* 0x000000000e007343 */ /* 0x024fea0003c00000 */
.L_x_19:
[----:B------:R-:W-:-:S13]  /*1850*/  ISETP.NE.AND P0, PT, R108, 0x3, PT ;  /* 0x000000036c00780c */ /* 0x000fda0003f05270 */
[----:B------:R-:W-:Y:S05]  /*1860*/  @!P0 BRA `(.L_x_20) ;  /* 0x0000000000048947 */ /* 0x000fea0003800000 */
[----:B------:R-:W-:Y:S01]  /*1870*/  BPT.TRAP 0x1 ;  /* 0x000000040000795c */ /* 0x000fe20000300000 */
.L_x_20:
[----:B------:R-:W-:Y:S01]  /*1880*/  IMAD.U32 R0, RZ, RZ, UR42 ;  /* 0x0000002aff007e24 */ /* 0x000fe2000f8e00ff */
[----:B------:R-:W-:-:S04]  /*1890*/  MOV R3, UR43 ;  /* 0x0000002b00037c02 */ /* 0x000fc80008000f00 */
[----:B------:R-:W-:Y:S02]  /*18a0*/  LEA R3, R3, UR51, 0x3 ;  /* 0x0000003303037c11 */ /* 0x000fe4000f8e18ff */
[----:B------:R-:W-:-:S04]  /*18b0*/  SHF.L.U32 R0, R0, 0x1f, RZ ;  /* 0x0000001f00007819 */ /* 0x000fc800000006ff */
[----:B------:R1:W2:Y:S01]  /*18c0*/  SYNCS.PHASECHK.TRANS64.TRYWAIT P1, [R3+URZ], R0 ;  /* 0x00000000030075a7 */ /* 0x0002a2000802017f */
[----:B------:R-:W-:Y:S05]  /*18d0*/  @!P0 BRA `(.L_x_21) ;  /* 0x0000000000048947 */ /* 0x000fea0003800000 */
[----:B------:R-:W-:Y:S01]  /*18e0*/  BPT.TRAP 0x1 ;  /* 0x000000040000795c */ /* 0x000fe20000300000 */
.L_x_21:
[----:B------:R-:W-:-:S05]  /*18f0*/  IMAD.U32 R4, RZ, RZ, UR49 ;  /* 0x00000031ff047e24 */ /* 0x000fca000f8e00ff */
[----:B------:R-:W-:Y:S01]  /*1900*/  ISETP.GE.AND P2, PT, R4, 0x1, PT ;  /* 0x000000010400780c */ /* 0x000fe20003f46270 */
[----:B--2---:R-:W-:-:S12]  /*1910*/  @P1 BRA `(.L_x_22) ;  /* 0x0000000000081947 */ /* 0x004fd80003800000 */
[----:B------:R-:W2:Y:S02]  /*1920*/  SYNCS.PHASECHK.TRANS64.TRYWAIT P1, [R3+URZ], R0 ;  /* 0x00000000030075a7 */ /* 0x000ea4000802017f */
[----:B--2---:R-:W-:Y:S05]  /*1930*/  @!P1 BRA `(.L_x_23) ;  /* 0x000000c000609947 */ /* 0x004fea0003800000 */
.L_x_22:
[----:B------:R-:W-:Y:S05]  /*1940*/  WARPSYNC.ALL ;  /* 0x0000000000007948 */ /* 0x000fea0003800000 */
[----:B------:R-:W-:Y:S01]  /*1950*/  UIADD3 UR4, UR51, 0x20400, URZ ;  /* 0x0002040033047890 */ /* 0x000fe2000fffe03f */
[----:B------:R-:W-:Y:S01]  /*1960*/  WARPGROUP.ARRIVE ;  /* 0x00000000000079c5 */ /* 0x000fe20000000000 */
[----:B------:R-:W-:Y:S02]  /*1970*/  ULEA UR9, UR43, UR44, 0xa ;  /* 0x0000002c2b097291 */ /* 0x000fe4000f8e503f */
[----:B------:R-:W-:Y:S01]  /*1980*/  USHF.R.U32.HI UR4, URZ, 0x4, UR4 ;  /* 0x000000043f047899 */ /* 0x000fe20008011604 */
[----:B------:R-:W-:Y:S01]  /*1990*/  UMOV UR5, 0x40000040 ;  /* 0x4000004000057882 */ /* 0x000fe20000000000 */
[----:B------:R-:W-:-:S02]  /*19a0*/  UMOV UR7, 0x40000040 ;  /* 0x4000004000077882 */ /* 0x000fc40000000000 */
[----:B------:R-:W-:-:S04]  /*19b0*/  ULOP3.LUT UR4, UR4, 0x3fff, URZ, 0xc0, !UPT ;  /* 0x00003fff04047892 */ /* 0x000fc8000f8ec03f */
[----:B------:R-:W-:-:S03]  /*19c0*/  ULOP3.LUT UR8, UR4, 0x10000, URZ, 0xfc, !UPT ;  /* 0x0001000004087892 */ /* 0x000fc6000f8efc3f */
[----:B------:R-:W-:Y:S01]  /*19d0*/  UMOV UR4, UR9 ;  /* 0x0000000900047c82 */ /* 0x000fe20008000000 */
[----:B------:R-:W-:-:S07]  /*19e0*/  ULEA UR10, UR43, UR8, 0xa ;  /* 0x000000082b0a7291 */ /* 0x000fce000f8e503f */
[----:B------:R-:W-:Y:S02]  /*19f0*/  UMOV UR6, UR10 ;  /* 0x0000000a00067c82 */ /* 0x000fe40008000000 */
[----:B------:R-:W-:Y:S01]  /*1a00*/  HGMMA.64x128x16.F32 R24, gdesc[UR4], RZ, !UPT, gsb0 ;  /* 0x01e00000041879f0 */ /* 0x000fe2000c0008ff */
[----:B------:R-:W-:Y:S02]  /*1a10*/  UIADD3 UR4, UR9, 0x2, URZ ;  /* 0x0000000209047890 */ /* 0x000fe4000fffe03f */
[----:B------:R-:W-:Y:S01]  /*1a20*/  UIADD3 UR6, UR10, 0x2, URZ ;  /* 0x000000020a067890 */ /* 0x000fe2000fffe03f */
[----:B------:R-:W-:Y:S01]  /*1a30*/  UMOV UR5, 0x40000040 ;  /* 0x4000004000057882 */ /* 0x000fe20000000000 */
[----:B------:R-:W-:Y:S01]  /*1a40*/  UMOV UR7, 0x40000040 ;  /* 0x4000004000077882 */ /* 0x000fe20000000000 */
[----:B------:R-:W-:Y:S02]  /*1a50*/  WARPGROUP.DEPBAR.LE gsb0, 0x0 ;  /* 0x00008000000079c5 */ /* 0x000fe40000010000 */
[----:B------:R-:W-:-:S06]  /*1a60*/  WARPGROUP.ARRIVE ;  /* 0x00000000000079c5 */ /* 0x000fcc0000000000 */
[----:B------:R-:W-:Y:S01]  /*1a70*/  HGMMA.64x128x16.F32 R24, gdesc[UR4], R24, gsb0 ;  /* 0x01e00000041879f0 */ /* 0x000fe20008000818 */
        /* <DEDUP_REMOVED lines=13> */
[----:B------:R-:W-:Y:S03]  /*1b50*/  HGMMA.64x128x16.F32 R24, gdesc[UR4], R24, gsb0 ;  /* 0x01e00000041879f0 */ /* 0x000fe60008000818 */
[----:B------:R-:W-:Y:S02]  /*1b60*/  WARPGROUP.DEPBAR.LE gsb0, 0x0 ;  /* 0x00008000000079c5 */ /* 0x000fe40000010000 */
[----:B------:R-:W-:Y:S05]  /*1b70*/  @!P2 BRA `(.L_x_24) ;  /* 0x000000040010a947 */ /* 0x000fea0003800000 */
[----:B------:R-:W-:Y:S01]  /*1b80*/  UIADD3 UR4, UR43, 0x1, URZ ;  /* 0x000000012b047890 */ /* 0x000fe2000fffe03f */
[----:B-12---:R-:W-:Y:S01]  /*1b90*/  MOV R0, UR49 ;  /* 0x0000003100007c02 */ /* 0x006fe20008000f00 */
[----:B------:R-:W-:Y:S02]  /*1ba0*/  UMOV UR10, UR43 ;  /* 0x0000002b000a7c82 */ /* 0x000fe40008000000 */
[----:B------:R-:W-:-:S04]  /*1bb0*/  UISETP.NE.AND UP0, UPT, UR4, 0x6, UPT ;  /* 0x000000060400788c */ /* 0x000fc8000bf05270 */
[----:B------:R-:W-:Y:S02]  /*1bc0*/  USEL UR5, URZ, 0x1, UP0 ;  /* 0x000000013f057887 */ /* 0x000fe40008000000 */
[----:B------:R-:W-:Y:S02]  /*1bd0*/  USEL UR9, UR4, URZ, UP0 ;  /* 0x0000003f04097287 */ /* 0x000fe40008000000 */
[----:B------:R-:W-:-:S06]  /*1be0*/  ULOP3.LUT UR5, UR42, UR5, URZ, 0x3c, !UPT ;  /* 0x000000052a057292 */ /* 0x000fcc000f8e3c3f */
[----:B------:R-:W-:-:S07]  /*1bf0*/  IMAD.U32 R5, RZ, RZ, UR5 ;  /* 0x00000005ff057e24 */ /* 0x000fce000f8e00ff */
.L_x_31:
[----:B-12---:R-:W-:Y:S05]  /*1c00*/  @!P0 BRA `(.L_x_25) ;  /* 0x0000000000048947 */ /* 0x006fea0003800000 */
[----:B------:R-:W-:Y:S01]  /*1c10*/  BPT.TRAP 0x1 ;  /* 0x000000040000795c */ /* 0x000fe20000300000 */
.L_x_25:
[----:B------:R-:W-:Y:S01]  /*1c20*/  ULEA UR4, UR9, UR51, 0x3 ;  /* 0x0000003309047291 */ /* 0x000fe2000f8e183f */
[----:B------:R-:W-:-:S08]  /*1c30*/  SHF.L.U32 R3, R5, 0x1f, RZ ;  /* 0x0000001f05037819 */ /* 0x000fd000000006ff */
[----:B------:R1:W2:Y:S01]  /*1c40*/  SYNCS.PHASECHK.TRANS64.TRYWAIT P1, [UR4], R3 ;  /* 0x00000003ff0075a7 */ /* 0x0002a20008020144 */
[----:B------:R-:W-:Y:S05]  /*1c50*/  @!P0 BRA `(.L_x_26) ;  /* 0x0000000000048947 */ /* 0x000fea0003800000 */
[----:B------:R-:W-:Y:S01]  /*1c60*/  BPT.TRAP 0x1 ;  /* 0x000000040000795c */ /* 0x000fe20000300000 */
.L_x_26:
[----:B--2---:R-:W-:Y:S05]  /*1c70*/  @P1 BRA `(.L_x_27) ;  /* 0x0000000000081947 */ /* 0x004fea0003800000 */
[----:B------:R-:W2:Y:S02]  /*1c80*/  SYNCS.PHASECHK.TRANS64.TRYWAIT P1, [UR4], R3 ;  /* 0x00000003ff0075a7 */ /* 0x000ea40008020144 */
[----:B--2---:R-:W-:Y:S05]  /*1c90*/  @!P1 BRA `(.L_x_28) ;  /* 0x000000bc009c9947 */ /* 0x004fea0003800000 */
.L_x_27:
[----:B------:R-:W-:Y:S01]  /*1ca0*/  ULEA UR11, UR9, UR44, 0xa ;  /* 0x0000002c090b7291 */ /* 0x000fe2000f8e503f */
[----:B------:R-:W-:Y:S01]  /*1cb0*/  WARPGROUP.ARRIVE ;  /* 0x00000000000079c5 */ /* 0x000fe20000000000 */
[----:B------:R-:W-:Y:S01]  /*1cc0*/  ULEA UR12, UR9, UR8, 0xa ;  /* 0x00000008090c7291 */ /* 0x000fe2000f8e503f */
[----:B------:R-:W-:Y:S01]  /*1cd0*/  UMOV UR5, 0x40000040 ;  /* 0x4000004000057882 */ /* 0x000fe20000000000 */
[----:B------:R-:W-:-:S03]  /*1ce0*/  UMOV UR7, 0x40000040 ;  /* 0x4000004000077882 */ /* 0x000fc60000000000 */
[----:B------:R-:W-:Y:S02]  /*1cf0*/  UMOV UR4, UR11 ;  /* 0x0000000b00047c82 */ /* 0x000fe40008000000 */
[----:B------:R-:W-:Y:S02]  /*1d00*/  UMOV UR6, UR12 ;  /* 0x0000000c00067c82 */ /* 0x000fe40008000000 */
[----:B------:R-:W-:Y:S01]  /*1d10*/  HGMMA.64x128x16.F32 R24, gdesc[UR4], R24, gsb0 ;  /* 0x01e00000041879f0 */ /* 0x000fe20008000818 */
[----:B------:R-:W-:Y:S02]  /*1d20*/  UIADD3 UR4, UR11, 0x2, URZ ;  /* 0x000000020b047890 */ /* 0x000fe4000fffe03f */
[----:B------:R-:W-:Y:S01]  /*1d30*/  UIADD3 UR6, UR12, 0x2, URZ ;  /* 0x000000020c067890 */ /* 0x000fe2000fffe03f */
[----:B------:R-:W-:Y:S01]  /*1d40*/  UMOV UR5, 0x40000040 ;  /* 0x4000004000057882 */ /* 0x000fe20000000000 */
[----:B------:R-:W-:Y:S01]  /*1d50*/  UMOV UR7, 0x40000040 ;  /* 0x4000004000077882 */ /* 0x000fe20000000000 */
[----:B------:R-:W-:-:S02]  /*1d60*/  WARPGROUP.DEPBAR.LE gsb0, 0x0 ;  /* 0x00008000000079c5 */ /* 0x000fc40000010000 */
        /* <DEDUP_REMOVED lines=18> */
[----:B------:R-:W-:Y:S01]  /*1e90*/  BPT.TRAP 0x1 ;  /* 0x000000040000795c */ /* 0x000fe20000300000 */
.L_x_29:
[----:B------:R-:W-:Y:S01]  /*1ea0*/  ULEA UR4, UR10, UR51, 0x3 ;  /* 0x000000330a047291 */ /* 0x000fe2000f8e183f */
[----:B------:R-:W-:-:S03]  /*1eb0*/  ISETP.GT.U32.AND P1, PT, R19, 0x1, PT ;  /* 0x000000011300780c */ /* 0x000fc60003f24070 */
[----:B------:R-:W-:-:S04]  /*1ec0*/  UIADD3 UR4, UR4, 0x30, URZ ;  /* 0x0000003004047890 */ /* 0x000fc8000fffe03f */
[----:B------:R-:W-:-:S09]  /*1ed0*/  UPRMT UR4, URZ, 0x654, UR4 ;  /* 0x000006543f047896 */ /* 0x000fd20008000004 */
[----:B------:R-:W-:Y:S01]  /*1ee0*/  SYNCS.ARRIVE.TRANS64.RED.A1T0 RZ, [UR4], RZ ;  /* 0x000000ffffff79a7 */ /* 0x000fe20008100404 */
[----:B------:R-:W-:Y:S05]  /*1ef0*/  @P1 BRA `(.L_x_30) ;  /* 0x0000000000041947 */ /* 0x000fea0003800000 */
[----:B------:R-:W-:Y:S01]  /*1f00*/  BPT.TRAP 0x1 ;  /* 0x000000040000795c */ /* 0x000fe20000300000 */
.L_x_30:
[----:B------:R-:W-:Y:S01]  /*1f10*/  UIADD3 UR9, UR9, 0x1, URZ ;  /* 0x0000000109097890 */ /* 0x000fe2000fffe03f */
[C---:B------:R-:W-:Y:S01]  /*1f20*/  ISETP.GT.AND P1, PT, R0.reuse, 0x1, PT ;  /* 0x000000010000780c */ /* 0x040fe20003f24270 */
[----:B------:R-:W-:Y:S01]  /*1f30*/  UIADD3 UR10, UR10, 0x1, URZ ;  /* 0x000000010a0a7890 */ /* 0x000fe2000fffe03f */
[----:B------:R-:W-:Y:S01]  /*1f40*/  VIADD R0, R0, 0xffffffff ;  /* 0xffffffff00007836 */ /* 0x000fe20000000000 */
[----:B------:R-:W-:Y:S02]  /*1f50*/  UISETP.NE.AND UP0, UPT, UR9, 0x6, UPT ;  /* 0x000000060900788c */ /* 0x000fe4000bf05270 */
[----:B------:R-:W-:Y:S02]  /*1f60*/  UISETP.NE.AND UP1, UPT, UR10, 0x6, UPT ;  /* 0x000000060a00788c */ /* 0x000fe4000bf25270 */
[----:B------:R-:W-:Y:S02]  /*1f70*/  USEL UR4, URZ, 0x1, UP0 ;  /* 0x000000013f047887 */ /* 0x000fe40008000000 */
[----:B------:R-:W-:-:S02]  /*1f80*/  USEL UR9, UR9, URZ, UP0 ;  /* 0x0000003f09097287 */ /* 0x000fc40008000000 */
[----:B------:R-:W-:Y:S02]  /*1f90*/  USEL UR10, UR10, URZ, UP1 ;  /* 0x0000003f0a0a7287 */ /* 0x000fe40008800000 */
[----:B------:R-:W-:Y:S01]  /*1fa0*/  LOP3.LUT R5, R5, UR4, RZ, 0x3c, !PT ;  /* 0x0000000405057c12 */ /* 0x000fe2000f8e3cff */
[----:B------:R-:W-:Y:S09]  /*1fb0*/  @P1 BRA `(.L_x_31) ;  /* 0xfffffffc00101947 */ /* 0x000ff2000383ffff */
.L_x_24:
[----:B-12---:R-:W1:Y:S02]  /*1fc0*/  LDC R0, c[0x0][0x28c] ;  /* 0x0000a300ff007b82 */ /* 0x006e640000000800 */
[----:B-1----:R-:W-:-:S13]  /*1fd0*/  ISETP.GE.AND P1, PT, R0, 0x1, PT ;  /* 0x000000010000780c */ /* 0x002fda0003f26270 */
[----:B------:R-:W-:Y:S05]  /*1fe0*/  @!P1 BRA `(.L_x_32) ;  /* 0x0000000000349947 */ /* 0x000fea0003800000 */
[----:B------:R-:W-:Y:S05]  /*1ff0*/  @!P0 BRA `(.L_x_33) ;  /* 0x0000000000048947 */ /* 0x000fea0003800000 */
[----:B------:R-:W-:Y:S01]  /*2000*/  BPT.TRAP 0x1 ;  /* 0x000000040000795c */ /* 0x000fe20000300000 */
.L_x_33:
[----:B------:R-:W-:Y:S01]  /*2010*/  UIADD3 UR6, UR49, UR43, URZ ;  /* 0x0000002b31067290 */ /* 0x000fe2000fffe03f */
[----:B------:R-:W-:-:S03]  /*2020*/  ISETP.GT.U32.AND P0, PT, R19, 0x1, PT ;  /* 0x000000011300780c */ /* 0x000fc60003f04070 */
[----:B------:R-:W-:-:S04]  /*2030*/  UIMAD.WIDE.U32 UR4, UR6, -0x55555555, URZ ;  /* 0xaaaaaaab060478a5 */ /* 0x000fc8000f8e003f */
[----:B------:R-:W-:-:S04]  /*2040*/  USHF.R.U32.HI UR4, URZ, 0x2, UR5 ;  /* 0x000000023f047899 */ /* 0x000fc80008011605 */
[----:B------:R-:W-:-:S04]  /*2050*/  UIMAD UR6, UR4, -0x6, UR6 ;  /* 0xfffffffa040678a4 */ /* 0x000fc8000f8e0206 */
[----:B------:R-:W-:-:S04]  /*2060*/  ULEA UR6, UR6, UR51, 0x3 ;  /* 0x0000003306067291 */ /* 0x000fc8000f8e183f */
[----:B------:R-:W-:-:S04]  /*2070*/  UIADD3 UR6, UR6, 0x30, URZ ;  /* 0x0000003006067890 */ /* 0x000fc8000fffe03f */
[----:B------:R-:W-:-:S09]  /*2080*/  UPRMT UR6, URZ, 0x654, UR6 ;  /* 0x000006543f067896 */ /* 0x000fd20008000006 */
[----:B------:R-:W-:Y:S01]  /*2090*/  SYNCS.ARRIVE.TRANS64.RED.A1T0 RZ, [UR6], RZ ;  /* 0x000000ffffff79a7 */ /* 0x000fe20008100406 */
[----:B------:R-:W-:Y:S05]  /*20a0*/  @P0 BRA `(.L_x_32) ;  /* 0x0000000000040947 */ /* 0x000fea0003800000 */
[----:B------:R-:W-:Y:S01]  /*20b0*/  BPT.TRAP 0x1 ;  /* 0x000000040000795c */ /* 0x000fe20000300000 */
.L_x_32:
[----:B------:R-:W-:Y:S01]  /*20c0*/  UIADD3 UR6, UR51, 0x200, URZ ;  /* 0x0000020033067890 */ /* 0x000fe2000fffe03f */
[----:B------:R-:W-:Y:S01]  /*20d0*/  R2UR UR46, R22 ;  /* 0x00000000162e72ca */ /* 0x000fe200000e0000 */
[----:B------:R-:W-:Y:S01]  /*20e0*/  UIADD3 UR43, UR48, UR43, URZ ;  /* 0x0000002b302b7290 */ /* 0x000fe2000fffe03f */
[----:B------:R-:W-:Y:S01]  /*20f0*/  R2UR UR45, R23 ;  /* 0x00000000172d72ca */ /* 0x000fe200000e0000 */
[----:B------:R-:W-:Y:S02]  /*2100*/  UISETP.GE.U32.AND UP1, UPT, UR48, 0x6, UPT ;  /* 0x000000063000788c */ /* 0x000fe4000bf26070 */
[----:B------:R-:W-:Y:S02]  /*2110*/  ULOP3.LUT UP2, URZ, UR6, 0x1bf, URZ, 0xc0, !UPT ;  /* 0x000001bf063f7892 */ /* 0x000fe4000f84c03f */
[----:B------:R-:W-:-:S04]  /*2120*/  UISETP.GT.U32.AND UP0, UPT, UR43, 0x5, UPT ;  /* 0x000000052b00788c */ /* 0x000fc8000bf04070 */
[----:B------:R-:W-:Y:S01]  /*2130*/  UISETP.LT.U32.AND UP0, UPT, UR48, 0x6, UP0 ;  /* 0x000000063000788c */ /* 0x000fe20008701070 */
[----:B------:R-:W-:Y:S01]  /*2140*/  PLOP3.LUT P0, PT, PT, PT, UP2, 0x80, 0x0 ;  /* 0x000000000000781c */ /* 0x000fe20003f0f028 */
[----:B------:R-:W-:Y:S02]  /*2150*/  USHF.L.U32 UR46, UR46, 0x7, URZ ;  /* 0x000000072e2e7899 */ /* 0x000fe4000800063f */
[----:B------:R-:W-:Y:S02]  /*2160*/  @UP1 UIMAD.WIDE.U32 UR4, UR43, -0x55555555, URZ ;  /* 0xaaaaaaab2b0418a5 */ /* 0x000fe4000f8e003f */
[----:B------:R-:W-:Y:S02]  /*2170*/  USEL UR6, URZ, 0x1, !UP0 ;  /* 0x000000013f067887 */ /* 0x000fe4000c000000 */
[----:B------:R-:W-:Y:S02]  /*2180*/  @UP1 USHF.R.U32.HI UR4, URZ, 0x2, UR5 ;  /* 0x000000023f041899 */ /* 0x000fe40008011605 */
[----:B------:R-:W-:-:S02]  /*2190*/  ULOP3.LUT UR42, UR42, UR6, URZ, 0x3c, !UPT ;  /* 0x000000062a2a7292 */ /* 0x000fc4000f8e3c3f */
[----:B------:R-:W-:Y:S02]  /*21a0*/  USHF.L.U32 UR45, UR45, 0x7, URZ ;  /* 0x000000072d2d7899 */ /* 0x000fe4000800063f */
[----:B------:R-:W-:Y:S01]  /*21b0*/  @UP1 ULOP3.LUT UR42, UR42, 0x1, UR4, 0x78, !UPT ;  /* 0x000000012a2a1892 */ /* 0x000fe2000f8e7804 */
[----:B------:R-:W-:Y:S11]  /*21c0*/  @!P0 BRA `(.L_x_34) ;  /* 0x00000000007c8947 */ /* 0x000ff60003800000 */
        /* <DEDUP_REMOVED lines=16> */
.L_x_35:
[----:B------:R-:W1:Y:S01]  /*22d0*/  LDC.64 R22, c[0x4][R22] ;  /* 0x0100000016167b82 */ /* 0x000e620000000a00 */
[----:B------:R-:W-:Y:S01]  /*22e0*/  ULDC.64 UR4, c[0x4][0x80] ;  /* 0x0100200000047ab9 */ /* 0x000fe20000000a00 */
[----:B------:R-:W-:Y:S01]  /*22f0*/  ULDC.64 UR6, c[0x4][0x10] ;  /* 0x0100040000067ab9 */ /* 0x000fe20000000a00 */
[----:B------:R-:W-:Y:S01]  /*2300*/  MOV R4, UR4 ;  /* 0x0000000400047c02 */ /* 0x000fe20008000f00 */
        /* <DEDUP_REMOVED lines=8> */
[----:B------:R-:W-:-:S07]  /*2390*/  IMAD.MOV.U32 R13, RZ, RZ, RZ ;  /* 0x000000ffff0d7224 */ /* 0x000fce00078e00ff */
[----:B------:R-:W-:-:S07]  /*23a0*/  LEPC R20, `(.L_x_34) ;  /* 0x000000001014794e */ /* 0x000fce0000000000 */
[----:B-1----:R-:W-:Y:S05]  /*23b0*/  CALL.ABS.NOINC R22 ;  /* 0x0000000016007343 */ /* 0x002fea0003c00000 */
.L_x_34:
[----:B------:R-:W-:Y:S02]  /*23c0*/  ULDC.64 UR4, c[0x0][0x590] ;  /* 0x0001640000047ab9 */ /* 0x000fe40000000a00 */
[----:B------:R-:W-:Y:S01]  /*23d0*/  MOV R111, UR4 ;  /* 0x00000004006f7c02 */ /* 0x000fe20008000f00 */
[----:B------:R-:W-:-:S03]  /*23e0*/  IMAD.U32 R112, RZ, RZ, UR5 ;  /* 0x00000005ff707e24 */ /* 0x000fc6000f8e00ff */
[----:B------:R-:W-:-:S04]  /*23f0*/  ISETP.NE.U32.AND P2, PT, R111, RZ, PT ;  /* 0x000000ff6f00720c */ /* 0x000fc80003f45070 */
[----:B------:R-:W-:-:S13]  /*2400*/  ISETP.NE.AND.EX P2, PT, R112, RZ, PT, P2 ;  /* 0x000000ff7000720c */ /* 0x000fda0003f45320 */
[----:B------:R-:W-:Y:S05]  /*2410*/  @!P2 BRA `(.L_x_36) ;  /* 0x000000000034a947 */ /* 0x000fea0003800000 */
[----:B------:R-:W-:Y:S02]  /*2420*/  ULDC.64 UR4, c[0x0][0x588] ;  /* 0x0001620000047ab9 */ /* 0x000fe40000000a00 */
[----:B------:R-:W-:-:S04]  /*2430*/  ISETP.NE.U32.AND P0, PT, RZ, UR4, PT ;  /* 0x00000004ff007c0c */ /* 0x000fc8000bf05070 */
[----:B------:R-:W-:-:S13]  /*2440*/  ISETP.NE.AND.EX P0, PT, RZ, UR5, PT, P0 ;  /* 0x00000005ff007c0c */ /* 0x000fda000bf05300 */
[----:B------:R-:W-:Y:S05]  /*2450*/  @!P0 BRA `(.L_x_37) ;  /* 0x0000000000188947 */ /* 0x000fea0003800000 */
[----:B------:R-:W1:Y:S01]  /*2460*/  LDC.64 R4, c[0x0][0x588] ;  /* 0x00016200ff047b82 */ /* 0x000e620000000a00 */
[----:B------:R-:W-:-:S04]  /*2470*/  IMAD R3, R111, UR47, RZ ;  /* 0x0000002f6f037c24 */ /* 0x000fc8000f8e02ff */
[----:B-1----:R-:W-:-:S05]  /*2480*/  IMAD.WIDE R4, R3, 0x4, R4 ;  /* 0x0000000403047825 */ /* 0x002fca00078e0204 */
[----:B-----5:R1:W5:Y:S01]  /*2490*/  LDG.E R92, desc[UR52][R4.64] ;  /* 0x00000034045c7981 */ /* 0x020362000c1e1900 */
[----:B------:R-:W-:Y:S01]  /*24a0*/  IMAD.MOV.U32 R88, RZ, RZ, 0x1 ;  /* 0x00000001ff587424 */ /* 0x000fe200078e00ff */
[----:B------:R-:W-:Y:S06]  /*24b0*/  BRA `(.L_x_36) ;  /* 0x00000000000c7947 */ /* 0x000fec0003800000 */
.L_x_37:
[----:B------:R-:W-:Y:S01]  /*24c0*/  ULDC UR4, c[0x0][0x580] ;  /* 0x0001600000047ab9 */ /* 0x000fe20000000800 */
[----:B------:R-:W-:Y:S01]  /*24d0*/  MOV R88, 0x1 ;  /* 0x0000000100587802 */ /* 0x000fe20000000f00 */
[----:B-----5:R-:W-:-:S07]  /*24e0*/  IMAD.U32 R92, RZ, RZ, UR4 ;  /* 0x00000004ff5c7e24 */ /* 0x020fce000f8e00ff */
.L_x_36:
[----:B------:R-:W2:Y:S02]  /*24f0*/  LDC.64 R6, c[0x0][0x5b0] ;  /* 0x00016c00ff067b82 */ /* 0x000ea40000000a00 */
[----:B--2---:R-:W-:-:S04]  /*2500*/  ISETP.NE.U32.AND P0, PT, R6, RZ, PT ;  /* 0x000000ff0600720c */ /* 0x004fc80003f05070 */
[----:B------:R-:W-:-:S13]  /*2510*/  ISETP.NE.AND.EX P0, PT, R7, RZ, PT, P0 ;  /* 0x000000ff0700720c */ /* 0x000fda0003f05300 */
[----:B------:R-:W-:Y:S05]  /*2520*/  @!P0 BRA `(.L_x_38) ;  /* 0x00000000002c8947 */ /* 0x000fea0003800000 */
[----:B------:R-:W-:Y:S02]  /*2530*/  ULDC.64 UR4, c[0x0][0x5a8] ;  /* 0x00016a0000047ab9 */ /* 0x000fe40000000a00 */
[----:B------:R-:W-:-:S04]  /*2540*/  ISETP.NE.U32.AND P0, PT, RZ, UR4, PT ;  /* 0x00000004ff007c0c */ /* 0x000fc8000bf05070 */
[----:B------:R-:W-:-:S13]  /*2550*/  ISETP.NE.AND.EX P0, PT, RZ, UR5, PT, P0 ;  /* 0x00000005ff007c0c */ /* 0x000fda000bf05300 */
[----:B------:R-:W-:Y:S05]  /*2560*/  @!P0 BRA `(.L_x_39) ;  /* 0x0000000000148947 */ /* 0x000fea0003800000 */
[----:B-1----:R-:W1:Y:S01]  /*2570*/  LDC.64 R4, c[0x0][0x5a8] ;  /* 0x00016a00ff047b82 */ /* 0x002e620000000a00 */
[----:B------:R-:W-:-:S04]  /*2580*/  IMAD R3, R6, UR47, RZ ;  /* 0x0000002f06037c24 */ /* 0x000fc8000f8e02ff */
[----:B-1----:R-:W-:-:S05]  /*2590*/  IMAD.WIDE R4, R3, 0x4, R4 ;  /* 0x0000000403047825 */ /* 0x002fca00078e0204 */
[----:B-----5:R2:W5:Y:S01]  /*25a0*/  LDG.E R91, desc[UR52][R4.64] ;  /* 0x00000034045b7981 */ /* 0x020562000c1e1900 */
[----:B------:R-:W-:Y:S05]  /*25b0*/  BRA `(.L_x_38) ;  /* 0x0000000000087947 */ /* 0x000fea0003800000 */
.L_x_39:
[----:B------:R-:W-:Y:S02]  /*25c0*/  ULDC UR4, c[0x0][0x5a0] ;  /* 0x0001680000047ab9 */ /* 0x000fe40000000800 */
[----:B-----5:R-:W-:-:S07]  /*25d0*/  IMAD.U32 R91, RZ, RZ, UR4 ;  /* 0x00000004ff5b7e24 */ /* 0x020fce000f8e00ff */
.L_x_38:
[----:B------:R-:W-:Y:S01]  /*25e0*/  ULDC.64 UR4, c[0x0][0x588] ;  /* 0x0001620000047ab9 */ /* 0x000fe20000000a00 */
[----:B------:R-:W-:Y:S01]  /*25f0*/  ISETP.NE.U32.AND P1, PT, R111, RZ, PT ;  /* 0x000000ff6f00720c */ /* 0x000fe20003f25070 */
[----:B------:R-:W-:Y:S02]  /*2600*/  UISETP.NE.U32.AND UP0, UPT, UR4, URZ, UPT ;  /* 0x0000003f0400728c */ /* 0x000fe4000bf05070 */
[----:B------:R-:W-:Y:S02]  /*2610*/  ISETP.NE.U32.AND P3, PT, RZ, UR4, PT ;  /* 0x00000004ff007c0c */ /* 0x000fe4000bf65070 */
[----:B------:R-:W-:Y:S01]  /*2620*/  ISETP.NE.AND.EX P5, PT, R112, RZ, PT, P1 ;  /* 0x000000ff7000720c */ /* 0x000fe20003fa5310 */
[----:B------:R-:W-:Y:S02]  /*2630*/  UISETP.NE.AND.EX UP0, UPT, UR5, URZ, UPT, UP0 ;  /* 0x0000003f0500728c */ /* 0x000fe4000bf05300 */
[----:B------:R-:W-:Y:S02]  /*2640*/  ISETP.NE.AND.EX P3, PT, RZ, UR5, PT, P3 ;  /* 0x00000005ff007c0c */ /* 0x000fe4000bf65330 */
[----:B------:R-:W-:-:S02]  /*2650*/  PLOP3.LUT P0, PT, PT, PT, PT, 0x8, 0x0 ;  /* 0x000000000000781c */ /* 0x000fc40003f0e170 */
[----:B------:R-:W-:-:S04]  /*2660*/  PLOP3.LUT P4, PT, PT, PT, UP0, 0x80, 0x0 ;  /* 0x000000000000781c */ /* 0x000fc80003f8f008 */
[----:B------:R-:W-:-:S05]  /*2670*/  PLOP3.LUT P4, PT, P4, PT, PT, 0x8, 0x0 ;  /* 0x000000000000781c */ /* 0x000fca000278e170 */
[----:B------:R-:W-:Y:S08]  /*2680*/  @P3 BRA P5, `(.L_x_40) ;  /* 0x0000000000243947 */ /* 0x000ff00002800000 */
[----:B------:R-:W-:Y:S04]  /*2690*/  BSSY B0, `(.L_x_40) ;  /* 0x0000008000007945 */ /* 0x000fe80003800000 */
[----:B------:R-:W-:Y:S05]  /*26a0*/  @!P2 BRA `(.L_x_41) ;  /* 0x000000000014a947 */ /* 0x000fea0003800000 */
[----:B------:R-:W-:Y:S02]  /*26b0*/  LOP3.LUT P3, RZ, R88, 0xff, RZ, 0xc0, !PT ;  /* 0x000000ff58ff7812 */ /* 0x000fe4000786c0ff */
[----:B------:R-:W-:-:S11]  /*26c0*/  PLOP3.LUT P0, PT, P4, PT, PT, 0x80, 0x0 ;  /* 0x000000000000781c */ /* 0x000fd6000270f070 */
[----:B------:R-:W-:Y:S05]  /*26d0*/  @!P3 BRA `(.L_x_42) ;  /* 0x00000000000cb947 */ /* 0x000fea0003800000 */
[----:B-----5:R-:W-:Y:S01]  /*26e0*/  FSETP.EQ.AND P0, PT, R92, RZ, PT ;  /* 0x000000ff5c00720b */ /* 0x020fe20003f02000 */
[----:B------:R-:W-:-:S12]  /*26f0*/  BRA `(.L_x_42) ;  /* 0x0000000000047947 */ /* 0x000fd80003800000 */
.L_x_41:
[----:B-----5:R-:W-:-:S13]  /*2700*/  FSETP.EQ.AND P0, PT, R92, RZ, PT ;  /* 0x000000ff5c00720b */ /* 0x020fda0003f02000 */
.L_x_42:
[----:B------:R-:W-:Y:S05]  /*2710*/  BSYNC B0 ;  /* 0x0000000000007941 */ /* 0x000fea0003800000 */
.L_x_40:
[----:B------:R-:W-:Y:S04]  /*2720*/  BSSY B0, `(.L_x_43) ;  /* 0x0000007000007945 */ /* 0x000fe80003800000 */
[----:B------:R-:W-:Y:S05]  /*2730*/  @!P2 BRA `(.L_x_44) ;  /* 0x000000000010a947 */ /* 0x000fea0003800000 */
[----:B------:R-:W-:-:S13]  /*2740*/  LOP3.LUT P2, RZ, R88, 0xff, RZ, 0xc0, !PT ;  /* 0x000000ff58ff7812 */ /* 0x000fda000784c0ff */
[----:B------:R-:W-:Y:S05]  /*2750*/  @!P2 BRA `(.L_x_45) ;  /* 0x00000000000ca947 */ /* 0x000fea0003800000 */
[----:B-----5:R-:W-:Y:S01]  /*2760*/  FSETP.EQ.AND P4, PT, R92, RZ, PT ;  /* 0x000000ff5c00720b */ /* 0x020fe20003f82000 */
[----:B------:R-:W-:-:S12]  /*2770*/  BRA `(.L_x_45) ;  /* 0x0000000000047947 */ /* 0x000fd80003800000 */
.L_x_44:
[----:B-----5:R-:W-:-:S13]  /*2780*/  FSETP.EQ.AND P4, PT, R92, RZ, PT ;  /* 0x000000ff5c00720b */ /* 0x020fda0003f82000 */
.L_x_45:
[----:B------:R-:W-:Y:S05]  /*2790*/  BSYNC B0 ;  /* 0x0000000000007941 */ /* 0x000fea0003800000 */
.L_x_43:
[----:B------:R-:W-:Y:S01]  /*27a0*/  BSSY B0, `(.L_x_46) ;  /* 0x000001b000007945 */ /* 0x000fe20003800000 */
[----:B------:R-:W-:Y:S02]  /*27b0*/  LOP3.LUT R93, R93, 0x1, RZ, 0x3c, !PT ;  /* 0x000000015d5d7812 */ /* 0x000fe400078e3cff */
[----:B------:R-:W-:Y:S02]  /*27c0*/  CS2R R6, SRZ ;  /* 0x0000000000067805 */ /* 0x000fe4000001ff00 */
[----:B------:R-:W-:Y:S02]  /*27d0*/  MOV R21, RZ ;  /* 0x000000ff00157202 */ /* 0x000fe40000000f00 */
[----:B-12---:R-:W-:Y:S02]  /*27e0*/  CS2R R4, SRZ ;  /* 0x0000000000047805 */ /* 0x006fe4000001ff00 */
[----:B------:R-:W-:Y:S02]  /*27f0*/  CS2R R10, SRZ ;  /* 0x00000000000a7805 */ /* 0x000fe4000001ff00 */
[----:B------:R-:W-:Y:S01]  /*2800*/  CS2R R8, SRZ ;  /* 0x0000000000087805 */ /* 0x000fe2000001ff00 */
[----:B------:R-:W-:Y:S06]  /*2810*/  @P0 BRA `(.L_x_47) ;  /* 0x00000000004c0947 */ /* 0x000fec0003800000 */
[----:B------:R-:W-:-:S13]  /*2820*/  ISETP.NE.AND P2, PT, R109, 0x3, PT ;  /* 0x000000036d00780c */ /* 0x000fda0003f45270 */
[----:B------:R-:W-:Y:S05]  /*2830*/  @!P2 BRA `(.L_x_48) ;  /* 0x000000000004a947 */ /* 0x000fea0003800000 */
[----:B------:R-:W-:Y:S01]  /*2840*/  BPT.TRAP 0x1 ;  /* 0x000000040000795c */ /* 0x000fe20000300000 */
.L_x_48:
[----:B------:R-:W-:Y:S01]  /*2850*/  SHF.L.U32 R3, R93, 0x1f, RZ ;  /* 0x0000001f5d037819 */ /* 0x000fe200000006ff */
[----:B------:R-:W-:Y:S01]  /*2860*/  BSSY B1, `(.L_x_49) ;  /* 0x0000005000017945 */ /* 0x000fe20003800000 */
[----:B------:R-:W-:Y:S01]  /*2870*/  @!P4 LEA R0, R90, UR51, 0x1 ;  /* 0x000000335a00cc11 */ /* 0x000fe2000f8e08ff */
[----:B------:R-:W-:Y:S01]  /*2880*/  IMAD.MOV.U32 R11, RZ, RZ, RZ ;  /* 0x000000ffff0b7224 */ /* 0x000fe200078e00ff */
[----:B------:R-:W1:Y:S02]  /*2890*/  SYNCS.PHASECHK.TRANS64.TRYWAIT P2, [UR51+0x60], R3 ;  /* 0x00006003ff0075a7 */ /* 0x000e640008040173 */
[----:B-1----:R-:W-:Y:S05]  /*28a0*/  @!P2 BRA `(.L_x_50) ;  /* 0x000000b000b0a947 */ /* 0x002fea0003800000 */
.L_x_166:
[----:B------:R-:W-:Y:S05]  /*28b0*/  BSYNC B1 ;  /* 0x0000000000017941 */ /* 0x000fea0003800000 */
.L_x_49:
[----:B------:R-:W-:Y:S01]  /*28c0*/  IMAD.MOV.U32 R10, RZ, RZ, RZ ;  /* 0x000000ffff0a7224 */ /* 0x000fe200078e00ff */
[----:B------:R-:W-:Y:S02]  /*28d0*/  CS2R R8, SRZ ;  /* 0x0000000000087805 */ /* 0x000fe4000001ff00 */
[----:B------:R-:W-:Y:S02]  /*28e0*/  MOV R6, RZ ;  /* 0x000000ff00067202 */ /* 0x000fe40000000f00 */
[----:B-1----:R-:W-:Y:S01]  /*28f0*/  CS2R R4, SRZ ;  /* 0x0000000000047805 */ /* 0x002fe2000001ff00 */
[----:B------:R-:W-:Y:S01]  /*2900*/  @!P4 IMAD R3, R95, 0x2, R0 ;  /* 0x000000025f03c824 */ /* 0x000fe200078e0200 */
[----:B------:R-:W-:Y:S05]  /*2910*/  @!P4 WARPSYNC.ALL ;  /* 0x000000000000c948 */ /* 0x000fea0003800000 */
[----:B------:R1:W2:Y:S01]  /*2920*/  @!P4 LDSM.16.M88.4 R8, [R0+0x200] ;  /* 0x000200000008c83b */ /* 0x0002a20000000200 */
[----:B------:R-:W-:-:S03]  /*2930*/  IMAD.MOV.U32 R21, RZ, RZ, 0x1 ;  /* 0x00000001ff157424 */ /* 0x000fc600078e00ff */
[----:B------:R1:W3:Y:S04]  /*2940*/  @!P4 LDSM.16.M88.4 R4, [R3+0x200] ;  /* 0x000200000304c83b */ /* 0x0002e80000000200 */
.L_x_47:
[----:B------:R-:W-:Y:S05]  /*2950*/  BSYNC B0 ;  /* 0x0000000000007941 */ /* 0x000fea0003800000 */
.L_x_46:
[--C-:B-12---:R-:W-:Y:S02]  /*2960*/  HADD2.F32 R3, -RZ, R9.reuse.H0_H0 ;  /* 0x20000009ff037230 */ /* 0x106fe40000004100 */
[C---:B-----5:R-:W-:Y:S01]  /*2970*/  FMUL R13, R91.reuse, R26 ;  /* 0x0000001a5b0d7220 */ /* 0x060fe20000400000 */
[----:B------:R-:W-:Y:S01]  /*2980*/  MOV R0, 0x38eb4c3a ;  /* 0x38eb4c3a00007802 */ /* 0x000fe20000000f00 */
[----:B------:R-:W-:Y:S02]  /*2990*/  IMAD.MOV.U32 R12, RZ, RZ, 0x3c09919f ;  /* 0x3c09919fff0c7424 */ /* 0x000fe400078e00ff */
[C---:B------:R-:W-:Y:S01]  /*29a0*/  FMUL R103, R91.reuse, R27 ;  /* 0x0000001b5b677220 */ /* 0x040fe20000400000 */
[----:B------:R-:W-:Y:S01]  /*29b0*/  FFMA R22, R92, R3, R13 ;  /* 0x000000035c167223 */ /* 0x000fe2000000000d */
[----:B------:R-:W-:Y:S02]  /*29c0*/  IMAD.MOV.U32 R3, RZ, RZ, 0x3aae005b ;  /* 0x3aae005bff037424 */ /* 0x000fe400078e00ff */
[----:B------:R-:W-:Y:S01]  /*29d0*/  FMUL R28, R91, R28 ;  /* 0x0000001c5b1c7220 */ /* 0x000fe20000400000 */
[----:B------:R-:W-:-:S02]  /*29e0*/  HADD2.F32 R27, -RZ, R9.H1_H1 ;  /* 0x30000009ff1b7230 */ /* 0x000fc40000004100 */
[----:B------:R-:W-:Y:S01]  /*29f0*/  FMUL R102, R22, 0.70710676908493041992 ;  /* 0x3f3504f316667820 */ /* 0x000fe20000400000 */
[C---:B------:R-:W-:Y:S01]  /*2a00*/  FMUL R105, R91.reuse, R30 ;  /* 0x0000001e5b697220 */ /* 0x040fe20000400000 */
[C---:B------:R-:W-:Y:S01]  /*2a10*/  FMUL R32, R91.reuse, R32 ;  /* 0x000000205b207220 */ /* 0x040fe20000400000 */
[C---:B------:R-:W-:Y:S01]  /*2a20*/  FMUL R34, R91.reuse, R34 ;  /* 0x000000225b227220 */ /* 0x040fe20000400000 */
[C---:B------:R-:W-:Y:S01]  /*2a30*/  FMUL R13, R102.reuse, R102 ;  /* 0x00000066660d7220 */ /* 0x040fe20000400000 */
[----:B------:R-:W-:Y:S01]  /*2a40*/  FSETP.GE.AND P2, PT, |R102|, 1.0029599666595458984, PT ;  /* 0x3f8060fe6600780b */ /* 0x000fe20003f46200 */
[----:B------:R-:W-:Y:S01]  /*2a50*/  FMUL R24, R91, R24 ;  /* 0x000000185b187220 */ /* 0x000fe20000400000 */
[----:B------:R-:W-:Y:S01]  /*2a60*/  FMUL R22, R22, 0.5 ;  /* 0x3f00000016167820 */ /* 0x000fe20000400000 */
[----:B------:R-:W-:Y:S05]  /*2a70*/  WARPSYNC.ALL ;  /* 0x0000000000007948 */ /* 0x000fea0003800000 */
[----:B------:R-:W-:Y:S01]  /*2a80*/  FSEL R23, |R102|, R13, P2 ;  /* 0x0000000d66177208 */ /* 0x000fe20001000200 */
[----:B------:R-:W-:Y:S01]  /*2a90*/  BSSY B0, `(.L_x_51) ;  /* 0x00001d1000007945 */ /* 0x000fe20003800000 */
[----:B------:R-:W-:-:S02]  /*2aa0*/  FSEL R14, R0, 8.4834944573231041431e-05, P2 ;  /* 0x38b1e96a000e7808 */ /* 0x000fc40001000000 */
[----:B------:R-:W-:Y:S02]  /*2ab0*/  FSEL R20, -R3, -0.00082130916416645050049, P2 ;  /* 0xba574d2003147808 */ /* 0x000fe40001000100 */
[----:B------:R-:W-:Y:S02]  /*2ac0*/  MOV R13, 0x3d24d99a ;  /* 0x3d24d99a000d7802 */ /* 0x000fe40000000f00 */
[----:B------:R-:W-:Y:S01]  /*2ad0*/  FSEL R15, R12, 0.0052134888246655464172, P2 ;  /* 0x3baad5ea0c0f7808 */ /* 0x000fe20001000000 */
[----:B------:R-:W-:Y:S01]  /*2ae0*/  FFMA R20, R23, R14, R20 ;  /* 0x0000000e17147223 */ /* 0x000fe20000000014 */
[----:B------:R-:W-:Y:S01]  /*2af0*/  IMAD.MOV.U32 R14, RZ, RZ, 0x3e235519 ;  /* 0x3e235519ff0e7424 */ /* 0x000fe200078e00ff */
[----:B------:R-:W-:Y:S02]  /*2b00*/  FSEL R99, -R13, -0.026868773624300956726, P2 ;  /* 0xbcdc1be70d637808 */ /* 0x000fe40001000100 */
[----:B------:R-:W-:Y:S01]  /*2b10*/  FFMA R20, R23, R20, R15 ;  /* 0x0000001417147223 */ /* 0x000fe2000000000f */
[----:B------:R-:W-:-:S02]  /*2b20*/  MOV R15, 0x3f69b4f9 ;  /* 0x3f69b4f9000f7802 */ /* 0x000fc40000000f00 */
[----:B------:R-:W-:Y:S01]  /*2b30*/  FSEL R101, R14, 0.11284004896879196167, P2 ;  /* 0x3de718af0e657808 */ /* 0x000fe20001000000 */
[----:B------:R-:W-:Y:S01]  /*2b40*/  FFMA R26, R23, R20, R99 ;  /* 0x00000014171a7223 */ /* 0x000fe20000000063 */
[----:B------:R-:W-:Y:S01]  /*2b50*/  IMAD.MOV.U32 R20, RZ, RZ, 0x3f210a14 ;  /* 0x3f210a14ff147424 */ /* 0x000fe200078e00ff */
[----:B------:R-:W-:Y:S02]  /*2b60*/  FSEL R99, R15, -0.37612664699554443359, P2 ;  /* 0xbec093ac0f637808 */ /* 0x000fe40001000000 */
[C---:B------:R-:W-:Y:S01]  /*2b70*/  FFMA R26, R23.reuse, R26, R101 ;  /* 0x0000001a171a7223 */ /* 0x040fe20000000065 */
[----:B------:R-:W-:Y:S02]  /*2b80*/  FSEL R98, -|R102|, R102, P2 ;  /* 0x0000006666627208 */ /* 0x000fe40001000300 */
[----:B------:R-:W-:Y:S01]  /*2b90*/  FSEL R101, R20, 0.12837915122509002686, P2 ;  /* 0x3e0375d314657808 */ /* 0x000fe20001000000 */
[----:B------:R-:W-:Y:S01]  /*2ba0*/  FFMA R26, R23, R26, R99 ;  /* 0x0000001a171a7223 */ /* 0x000fe20000000063 */
[----:B------:R-:W-:-:S03]  /*2bb0*/  HADD2.F32 R99, -RZ, R10.H0_H0 ;  /* 0x2000000aff637230 */ /* 0x000fc60000004100 */
[----:B------:R-:W-:Y:S01]  /*2bc0*/  FFMA R23, R23, R26, R101 ;  /* 0x0000001a17177223 */ /* 0x000fe20000000065 */
[C---:B------:R-:W-:Y:S01]  /*2bd0*/  FFMA R26, R92.reuse, R27, R103 ;  /* 0x0000001b5c1a7223 */ /* 0x040fe20000000067 */
[----:B------:R-:W-:Y:S01]  /*2be0*/  FFMA R27, R92, R99, R28 ;  /* 0x000000635c1b7223 */ /* 0x000fe2000000001c */
[----:B------:R-:W-:Y:S02]  /*2bf0*/  HADD2.F32 R101, -RZ, R10.H1_H1 ;  /* 0x3000000aff657230 */ /* 0x000fe40000004100 */
[----:B------:R-:W-:Y:S01]  /*2c00*/  FFMA R23, R23, R98, R98 ;  /* 0x0000006217177223 */ /* 0x000fe20000000062 */
[----:B------:R-:W-:Y:S01]  /*2c10*/  FMUL R107, R26, 0.70710676908493041992 ;  /* 0x3f3504f31a6b7820 */ /* 0x000fe20000400000 */
[----:B------:R-:W-:Y:S01]  /*2c20*/  FMUL R98, R91, R29 ;  /* 0x0000001d5b627220 */ /* 0x000fe20000400000 */
[----:B------:R-:W-:Y:S01]  /*2c30*/  FMUL R113, R27, 0.70710676908493041992 ;  /* 0x3f3504f31b717820 */ /* 0x000fe20000400000 */
[----:B------:R-:W1:Y:S01]  /*2c40*/  @P2 MUFU.EX2 R100, R23 ;  /* 0x0000001700642308 */ /* 0x000e620000000800 */
[----:B------:R-:W-:Y:S01]  /*2c50*/  FMUL R29, R107, R107 ;  /* 0x0000006b6b1d7220 */ /* 0x000fe20000400000 */
[----:B------:R-:W-:Y:S01]  /*2c60*/  FFMA R28, R92, R101, R98 ;  /* 0x000000655c1c7223 */ /* 0x000fe20000000062 */
[C---:B------:R-:W-:Y:S01]  /*2c70*/  FMUL R99, R113.reuse, R113 ;  /* 0x0000007171637220 */ /* 0x040fe20000400000 */
[----:B------:R-:W-:Y:S01]  /*2c80*/  FSETP.GE.AND P3, PT, |R113|, 1.0029599666595458984, PT ;  /* 0x3f8060fe7100780b */ /* 0x000fe20003f66200 */
[----:B------:R-:W-:Y:S01]  /*2c90*/  FMUL R26, R26, 0.5 ;  /* 0x3f0000001a1a7820 */ /* 0x000fe20000400000 */
[C---:B------:R-:W-:Y:S01]  /*2ca0*/  FMUL R115, R28.reuse, 0.70710676908493041992 ;  /* 0x3f3504f31c737820 */ /* 0x040fe20000400000 */
[----:B------:R-:W-:Y:S01]  /*2cb0*/  FMUL R27, R27, 0.5 ;  /* 0x3f0000001b1b7820 */ /* 0x000fe20000400000 */
[----:B------:R-:W-:Y:S01]  /*2cc0*/  FSEL R99, |R113|, R99, P3 ;  /* 0x0000006371637208 */ /* 0x000fe20001800200 */
[----:B------:R-:W-:Y:S01]  /*2cd0*/  FMUL R28, R28, 0.5 ;  /* 0x3f0000001c1c7820 */ /* 0x000fe20000400000 */
[----:B------:R-:W-:Y:S01]  /*2ce0*/  FSEL R104, -R3, -0.00082130916416645050049, P3 ;  /* 0xba574d2003687808 */ /* 0x000fe20001800100 */
[C---:B------:R-:W-:Y:S01]  /*2cf0*/  FMUL R101, R115.reuse, R115 ;  /* 0x0000007373657220 */ /* 0x040fe20000400000 */
[----:B------:R-:W-:-:S02]  /*2d00*/  FSETP.GE.AND P5, PT, |R115|, 1.0029599666595458984, PT ;  /* 0x3f8060fe7300780b */ /* 0x000fc40003fa6200 */
[----:B------:R-:W-:Y:S02]  /*2d10*/  FSEL R106, R12, 0.0052134888246655464172, P3 ;  /* 0x3baad5ea0c6a7808 */ /* 0x000fe40001800000 */
[----:B------:R-:W-:Y:S01]  /*2d20*/  FSEL R101, |R115|, R101, P5 ;  /* 0x0000006573657208 */ /* 0x000fe20002800200 */
[----:B-1----:R-:W-:Y:S01]  /*2d30*/  @P2 FADD R100, -R100, 1 ;  /* 0x3f80000064642421 */ /* 0x002fe20000000100 */
[----:B------:R-:W-:Y:S02]  /*2d40*/  FSEL R114, R0, 8.4834944573231041431e-05, P5 ;  /* 0x38b1e96a00727808 */ /* 0x000fe40002800000 */
[----:B------:R-:W-:Y:S02]  /*2d50*/  FSEL R116, -R3, -0.00082130916416645050049, P5 ;  /* 0xba574d2003747808 */ /* 0x000fe40002800100 */
[----:B------:R-:W-:Y:S02]  /*2d60*/  @P2 LOP3.LUT R23, R100, 0x80000000, R102, 0xb8, !PT ;  /* 0x8000000064172812 */ /* 0x000fe400078eb866 */
[----:B------:R-:W-:Y:S01]  /*2d70*/  FSETP.GE.AND P2, PT, |R107|, 1.0029599666595458984, PT ;  /* 0x3f8060fe6b00780b */ /* 0x000fe20003f46200 */
[----:B------:R-:W-:Y:S01]  /*2d80*/  FFMA R114, R101, R114, R116 ;  /* 0x0000007265727223 */ /* 0x000fe20000000074 */
[----:B------:R-:W-:Y:S01]  /*2d90*/  FSEL R102, R0, 8.4834944573231041431e-05, P3 ;  /* 0x38b1e96a00667808 */ /* 0x000fe20001800000 */
[----:B------:R-:W-:Y:S01]  /*2da0*/  FADD R23, R23, 1 ;  /* 0x3f80000017177421 */ /* 0x000fe20000000000 */
[----:B------:R-:W-:-:S02]  /*2db0*/  FSEL R29, |R107|, R29, P2 ;  /* 0x0000001d6b1d7208 */ /* 0x000fc40001000200 */
[----:B------:R-:W-:Y:S01]  /*2dc0*/  FSEL R98, R0, 8.4834944573231041431e-05, P2 ;  /* 0x38b1e96a00627808 */ /* 0x000fe20001000000 */
[----:B------:R-:W-:Y:S01]  /*2dd0*/  FFMA R104, R99, R102, R104 ;  /* 0x0000006663687223 */ /* 0x000fe20000000068 */
[----:B------:R-:W-:Y:S02]  /*2de0*/  FSEL R100, -R3, -0.00082130916416645050049, P2 ;  /* 0xba574d2003647808 */ /* 0x000fe40001000100 */
[----:B------:R-:W-:Y:S01]  /*2df0*/  FSEL R102, -R13, -0.026868773624300956726, P2 ;  /* 0xbcdc1be70d667808 */ /* 0x000fe20001000100 */
[----:B------:R-:W-:Y:S01]  /*2e00*/  FFMA R104, R99, R104, R106 ;  /* 0x0000006863687223 */ /* 0x000fe2000000006a */
[C---:B------:R-:W-:Y:S01]  /*2e10*/  FSEL R118, R12.reuse, 0.0052134888246655464172, P5 ;  /* 0x3baad5ea0c767808 */ /* 0x040fe20002800000 */
[----:B------:R-:W-:Y:S01]  /*2e20*/  FFMA R98, R29, R98, R100 ;  /* 0x000000621d627223 */ /* 0x000fe20000000064 */
[----:B------:R-:W-:Y:S02]  /*2e30*/  FSEL R100, R12, 0.0052134888246655464172, P2 ;  /* 0x3baad5ea0c647808 */ /* 0x000fe40001000000 */
[----:B------:R-:W-:Y:S01]  /*2e40*/  FSEL R106, -R13, -0.026868773624300956726, P3 ;  /* 0xbcdc1be70d6a7808 */ /* 0x000fe20001800100 */
[----:B------:R-:W-:Y:S01]  /*2e50*/  FFMA R118, R101, R114, R118 ;  /* 0x0000007265767223 */ /* 0x000fe20000000076 */
[C---:B------:R-:W-:Y:S01]  /*2e60*/  FSEL R114, R14.reuse, 0.11284004896879196167, P3 ;  /* 0x3de718af0e727808 */ /* 0x040fe20001800000 */
[----:B------:R-:W-:Y:S01]  /*2e70*/  FFMA R98, R29, R98, R100 ;  /* 0x000000621d627223 */ /* 0x000fe20000000064 */
[----:B------:R-:W-:Y:S01]  /*2e80*/  FSEL R100, R14, 0.11284004896879196167, P2 ;  /* 0x3de718af0e647808 */ /* 0x000fe20001000000 */
[----:B------:R-:W-:Y:S01]  /*2e90*/  FFMA R104, R99, R104, R106 ;  /* 0x0000006863687223 */ /* 0x000fe2000000006a */
[----:B------:R-:W-:Y:S01]  /*2ea0*/  FSEL R116, -R13, -0.026868773624300956726, P5 ;  /* 0xbcdc1be70d747808 */ /* 0x000fe20002800100 */
[----:B------:R-:W-:Y:S01]  /*2eb0*/  FFMA R98, R29, R98, R102 ;  /* 0x000000621d627223 */ /* 0x000fe20000000066 */
[----:B------:R-:W-:Y:S01]  /*2ec0*/  FSEL R102, R15, -0.37612664699554443359, P2 ;  /* 0xbec093ac0f667808 */ /* 0x000fe20001000000 */
[----:B------:R-:W-:Y:S01]  /*2ed0*/  FFMA R104, R99, R104, R114 ;  /* 0x0000006863687223 */ /* 0x000fe20000000072 */
[----:B------:R-:W-:Y:S01]  /*2ee0*/  FSEL R106, R15, -0.37612664699554443359, P3 ;  /* 0xbec093ac0f6a7808 */ /* 0x000fe20001800000 */
[----:B------:R-:W-:Y:S01]  /*2ef0*/  FFMA R98, R29, R98, R100 ;  /* 0x000000621d627223 */ /* 0x000fe20000000064 */
[----:B------:R-:W-:Y:S01]  /*2f00*/  FSEL R100, R20, 0.12837915122509002686, P2 ;  /* 0x3e0375d314647808 */ /* 0x000fe20001000000 */
[----:B------:R-:W-:Y:S01]  /*2f10*/  FFMA R116, R101, R118, R116 ;  /* 0x0000007665747223 */ /* 0x000fe20000000074 */
[----:B------:R-:W-:Y:S01]  /*2f20*/  FSEL R114, R14, 0.11284004896879196167, P5 ;  /* 0x3de718af0e727808 */ /* 0x000fe20002800000 */
[----:B------:R-:W-:Y:S01]  /*2f30*/  FFMA R98, R29, R98, R102 ;  /* 0x000000621d627223 */ /* 0x000fe20000000066 */
[----:B------:R-:W-:Y:S01]  /*2f40*/  FFMA R104, R99, R104, R106 ;  /* 0x0000006863687223 */ /* 0x000fe2000000006a */
[----:B------:R-:W-:-:S02]  /*2f50*/  FSEL R102, -|R107|, R107, P2 ;  /* 0x0000006b6b667208 */ /* 0x000fc40001000300 */
[----:B------:R-:W-:Y:S01]  /*2f60*/  FFMA R29, R29, R98, R100 ;  /* 0x000000621d1d7223 */ /* 0x000fe20000000064 */
[C---:B------:R-:W-:Y:S01]  /*2f70*/  FSEL R98, R20.reuse, 0.12837915122509002686, P3 ;  /* 0x3e0375d314627808 */ /* 0x040fe20001800000 */
[----:B------:R-:W-:Y:S01]  /*2f80*/  FFMA R114, R101, R116, R114 ;  /* 0x0000007465727223 */ /* 0x000fe20000000072 */
[----:B------:R-:W-:Y:S01]  /*2f90*/  FSEL R100, R15, -0.37612664699554443359, P5 ;  /* 0xbec093ac0f647808 */ /* 0x000fe20002800000 */
[----:B------:R-:W-:Y:S01]  /*2fa0*/  FFMA R29, R29, R102, R102 ;  /* 0x000000661d1d7223 */ /* 0x000fe20000000066 */
[----:B------:R-:W-:Y:S01]  /*2fb0*/  FSEL R103, R20, 0.12837915122509002686, P5 ;  /* 0x3e0375d314677808 */ /* 0x000fe20002800000 */
[----:B------:R-:W-:Y:S01]  /*2fc0*/  FFMA R98, R99, R104, R98 ;  /* 0x0000006863627223 */ /* 0x000fe20000000062 */
[----:B------:R-:W-:Y:S01]  /*2fd0*/  FSEL R99, -|R113|, R113, P3 ;  /* 0x0000007171637208 */ /* 0x000fe20001800300 */
[----:B------:R-:W-:Y:S01]  /*2fe0*/  FFMA R100, R101, R114, R100 ;  /* 0x0000007265647223 */ /* 0x000fe20000000064 */
[----:B------:R-:W1:Y:S03]  /*2ff0*/  @P2 MUFU.EX2 R102, R29 ;  /* 0x0000001d00662308 */ /* 0x000e660000000800 */
[----:B------:R-:W-:Y:S01]  /*3000*/  FFMA R98, R98, R99, R99 ;  /* 0x0000006362627223 */ /* 0x000fe20000000063 */
[----:B------:R-:W-:Y:S01]  /*3010*/  FSEL R99, -|R115|, R115, P5 ;  /* 0x0000007373637208 */ /* 0x000fe20002800300 */
[----:B------:R-:W-:Y:S01]  /*3020*/  FFMA R100, R101, R100, R103 ;  /* 0x0000006465647223 */ /* 0x000fe20000000067 */
[----:B------:R-:W-:-:S02]  /*3030*/  HADD2.F32 R101, -RZ, R11.H1_H1 ;  /* 0x3000000bff657230 */ /* 0x000fc40000004100 */
[----:B------:R-:W2:Y:S01]  /*3040*/  @P3 MUFU.EX2 R104, R98 ;  /* 0x0000006200683308 */ /* 0x000ea20000000800 */
[----:B------:R-:W-:Y:S01]  /*3050*/  FFMA R99, R100, R99, R99 ;  /* 0x0000006364637223 */ /* 0x000fe20000000063 */
[----:B------:R-:W-:Y:S01]  /*3060*/  FMUL R100, R91, R31 ;  /* 0x0000001f5b647220 */ /* 0x000fe20000400000 */
[----:B------:R-:W-:Y:S02]  /*3070*/  HADD2.F32 R31, -RZ, R11.H0_H0 ;  /* 0x2000000bff1f7230 */ /* 0x000fe40000004100 */
[----:B---3--:R-:W-:-:S03]  /*3080*/  HADD2.F32 R103, -RZ, R4.H0_H0 ;  /* 0x20000004ff677230 */ /* 0x008fc60000004100 */
[----:B------:R-:W3:Y:S01]  /*3090*/  @P5 MUFU.EX2 R106, R99 ;  /* 0x00000063006a5308 */ /* 0x000ee20000000800 */
[----:B------:R-:W-:Y:S01]  /*30a0*/  FFMA R30, R92, R31, R105 ;  /* 0x0000001f5c1e7223 */ /* 0x000fe20000000069 */
[----:B-1----:R-:W-:Y:S01]  /*30b0*/  @P2 FADD R102, -R102, 1 ;  /* 0x3f80000066662421 */ /* 0x002fe20000000100 */
[C---:B------:R-:W-:Y:S01]  /*30c0*/  FFMA R31, R92.reuse, R101, R100 ;  /* 0x000000655c1f7223 */ /* 0x040fe20000000064 */
[----:B------:R-:W-:Y:S01]  /*30d0*/  FFMA R32, R92, R103, R32 ;  /* 0x000000675c207223 */ /* 0x000fe20000000020 */
[----:B------:R-:W-:Y:S02]  /*30e0*/  FMUL R121, R30, 0.70710676908493041992 ;  /* 0x3f3504f31e797820 */ /* 0x000fe40000400000 */
[----:B------:R-:W-:Y:S01]  /*30f0*/  @P2 LOP3.LUT R29, R102, 0x80000000, R107, 0xb8, !PT ;  /* 0x80000000661d2812 */ /* 0x000fe200078eb86b */
[----:B------:R-:W-:Y:S01]  /*3100*/  FMUL R116, R31, 0.70710676908493041992 ;  /* 0x3f3504f31f747820 */ /* 0x000fe20000400000 */
[----:B--2---:R-:W-:Y:S01]  /*3110*/  @P3 FADD R104, -R104, 1 ;  /* 0x3f80000068683421 */ /* 0x004fe20000000100 */
[C---:B------:R-:W-:Y:S01]  /*3120*/  FMUL R100, R121.reuse, R121 ;  /* 0x0000007979647220 */ /* 0x040fe20000400000 */
[----:B------:R-:W-:Y:S01]  /*3130*/  FSETP.GE.AND P2, PT, |R121|, 1.0029599666595458984, PT ;  /* 0x3f8060fe7900780b */ /* 0x000fe20003f46200 */
[----:B------:R-:W-:Y:S01]  /*3140*/  FMUL R102, R116, R116 ;  /* 0x0000007474667220 */ /* 0x000fe20000400000 */
[----:B------:R-:W-:Y:S01]  /*3150*/  FMUL R123, R32, 0.70710676908493041992 ;  /* 0x3f3504f3207b7820 */ /* 0x000fe20000400000 */
[----:B------:R-:W-:Y:S01]  /*3160*/  @P3 LOP3.LUT R98, R104, 0x80000000, R113, 0xb8, !PT ;  /* 0x8000000068623812 */ /* 0x000fe200078eb871 */
[----:B------:R-:W-:Y:S01]  /*3170*/  FADD R29, R29, 1 ;  /* 0x3f8000001d1d7421 */ /* 0x000fe20000000000 */
[----:B------:R-:W-:Y:S01]  /*3180*/  FSETP.GE.AND P3, PT, |R116|, 1.0029599666595458984, PT ;  /* 0x3f8060fe7400780b */ /* 0x000fe20003f66200 */
[----:B---3--:R-:W-:Y:S01]  /*3190*/  @P5 FADD R106, -R106, 1 ;  /* 0x3f8000006a6a5421 */ /* 0x008fe20000000100 */
[----:B------:R-:W-:Y:S01]  /*31a0*/  FSEL R100, |R121|, R100, P2 ;  /* 0x0000006479647208 */ /* 0x000fe20001000200 */
[----:B------:R-:W-:Y:S01]  /*31b0*/  FMUL R104, R123, R123 ;  /* 0x0000007b7b687220 */ /* 0x000fe20000400000 */
[----:B------:R-:W-:Y:S01]  /*31c0*/  FSEL R101, R0, 8.4834944573231041431e-05, P2 ;  /* 0x38b1e96a00657808 */ /* 0x000fe20001000000 */
[----:B------:R-:W-:Y:S01]  /*31d0*/  FADD R98, R98, 1 ;  /* 0x3f80000062627421 */ /* 0x000fe20000000000 */
[----:B------:R-:W-:-:S02]  /*31e0*/  FSEL R103, -R3, -0.00082130916416645050049, P2 ;  /* 0xba574d2003677808 */ /* 0x000fc40001000100 */
[----:B------:R-:W-:Y:S01]  /*31f0*/  FSEL R102, |R116|, R102, P3 ;  /* 0x0000006674667208 */ /* 0x000fe20001800200 */
[----:B------:R-:W-:Y:S01]  /*3200*/  FMUL R98, R98, R27 ;  /* 0x0000001b62627220 */ /* 0x000fe20000400000 */
[----:B------:R-:W-:Y:S01]  /*3210*/  FSEL R105, R0, 8.4834944573231041431e-05, P3 ;  /* 0x38b1e96a00697808 */ /* 0x000fe20001800000 */
[----:B------:R-:W-:Y:S01]  /*3220*/  FFMA R101, R100, R101, R103 ;  /* 0x0000006564657223 */ /* 0x000fe20000000067 */
[----:B------:R-:W-:Y:S01]  /*3230*/  FSEL R107, -R3, -0.00082130916416645050049, P3 ;  /* 0xba574d20036b7808 */ /* 0x000fe20001800100 */
[----:B------:R-:W-:Y:S01]  /*3240*/  FMUL R27, R32, 0.5 ;  /* 0x3f000000201b7820 */ /* 0x000fe20000400000 */
[----:B------:R-:W-:Y:S02]  /*3250*/  @P5 LOP3.LUT R99, R106, 0x80000000, R115, 0xb8, !PT ;  /* 0x800000006a635812 */ /* 0x000fe400078eb873 */
[----:B------:R-:W-:Y:S01]  /*3260*/  FSETP.GE.AND P5, PT, |R123|, 1.0029599666595458984, PT ;  /* 0x3f8060fe7b00780b */ /* 0x000fe20003fa6200 */
[----:B------:R-:W-:Y:S01]  /*3270*/  FFMA R107, R102, R105, R107 ;  /* 0x00000069666b7223 */ /* 0x000fe2000000006b */
[----:B------:R-:W-:Y:S01]  /*3280*/  FSEL R103, R12, 0.0052134888246655464172, P2 ;  /* 0x3baad5ea0c677808 */ /* 0x000fe20001000000 */
[----:B------:R-:W-:Y:S01]  /*3290*/  FADD R99, R99, 1 ;  /* 0x3f80000063637421 */ /* 0x000fe20000000000 */
[----:B------:R-:W-:-:S02]  /*32a0*/  FSEL R104, |R123|, R104, P5 ;  /* 0x000000687b687208 */ /* 0x000fc40002800200 */
[----:B------:R-:W-:Y:S01]  /*32b0*/  FSEL R115, R0, 8.4834944573231041431e-05, P5 ;  /* 0x38b1e96a00737808 */ /* 0x000fe20002800000 */
[----:B------:R-:W-:Y:S01]  /*32c0*/  FFMA R101, R100, R101, R103 ;  /* 0x0000006564657223 */ /* 0x000fe20000000067 */
[----:B------:R-:W-:Y:S01]  /*32d0*/  FSEL R117, -R3, -0.00082130916416645050049, P5 ;  /* 0xba574d2003757808 */ /* 0x000fe20002800100 */
[----:B------:R-:W-:Y:S01]  /*32e0*/  FMUL R99, R99, R28 ;  /* 0x0000001c63637220 */ /* 0x000fe20000400000 */
[----:B------:R-:W-:Y:S02]  /*32f0*/  FSEL R113, R12, 0.0052134888246655464172, P3 ;  /* 0x3baad5ea0c717808 */ /* 0x000fe40001800000 */
[C---:B------:R-:W-:Y:S01]  /*3300*/  FSEL R105, -R13.reuse, -0.026868773624300956726, P2 ;  /* 0xbcdc1be70d697808 */ /* 0x040fe20001000100 */
[----:B------:R-:W-:Y:S01]  /*3310*/  FFMA R115, R104, R115, R117 ;  /* 0x0000007368737223 */ /* 0x000fe20000000075 */
[----:B------:R-:W-:Y:S01]  /*3320*/  FSEL R119, R12, 0.0052134888246655464172, P5 ;  /* 0x3baad5ea0c777808 */ /* 0x000fe20002800000 */
[----:B------:R-:W-:Y:S01]  /*3330*/  FFMA R107, R102, R107, R113 ;  /* 0x0000006b666b7223 */ /* 0x000fe20000000071 */
[----:B------:R-:W-:Y:S01]  /*3340*/  FSEL R103, R14, 0.11284004896879196167, P2 ;  /* 0x3de718af0e677808 */ /* 0x000fe20001000000 */
[----:B------:R-:W-:Y:S01]  /*3350*/  FFMA R101, R100, R101, R105 ;  /* 0x0000006564657223 */ /* 0x000fe20000000069 */
[----:B------:R-:W-:Y:S01]  /*3360*/  FSEL R113, -R13, -0.026868773624300956726, P3 ;  /* 0xbcdc1be70d717808 */ /* 0x000fe20001800100 */
[----:B------:R-:W-:Y:S01]  /*3370*/  FFMA R119, R104, R115, R119 ;  /* 0x0000007368777223 */ /* 0x000fe20000000077 */
[----:B------:R-:W-:Y:S01]  /*3380*/  FSEL R105, R15, -0.37612664699554443359, P2 ;  /* 0xbec093ac0f697808 */ /* 0x000fe20001000000 */
[----:B------:R-:W-:Y:S01]  /*3390*/  FFMA R101, R100, R101, R103 ;  /* 0x0000006564657223 */ /* 0x000fe20000000067 */
[----:B------:R-:W-:Y:S01]  /*33a0*/  FSEL R115, R14, 0.11284004896879196167, P3 ;  /* 0x3de718af0e737808 */ /* 0x000fe20001800000 */
[----:B------:R-:W-:Y:S01]  /*33b0*/  FFMA R107, R102, R107, R113 ;  /* 0x0000006b666b7223 */ /* 0x000fe20000000071 */
[----:B------:R-:W-:Y:S01]  /*33c0*/  FSEL R103, R20, 0.12837915122509002686, P2 ;  /* 0x3e0375d314677808 */ /* 0x000fe20001000000 */
        /* <DEDUP_REMOVED lines=9> */
[----:B------:R-:W-:Y:S01]  /*3460*/  FSEL R105, -|R121|, R121, P2 ;  /* 0x0000007979697208 */ /* 0x000fe20001000300 */
[----:B------:R-:W-:Y:S01]  /*3470*/  FFMA R115, R104, R117, R115 ;  /* 0x0000007568737223 */ /* 0x000fe20000000073 */
[----:B------:R-:W-:Y:S01]  /*3480*/  FSEL R103, R15, -0.37612664699554443359, P5 ;  /* 0xbec093ac0f677808 */ /* 0x000fe20002800000 */
[----:B------:R-:W-:Y:S01]  /*3490*/  FFMA R101, R102, R107, R101 ;  /* 0x0000006b66657223 */ /* 0x000fe20000000065 */
[----:B------:R-:W-:Y:S01]  /*34a0*/  FSEL R102, -|R116|, R116, P3 ;  /* 0x0000007474667208 */ /* 0x000fe20001800300 */
[----:B------:R-:W-:Y:S01]  /*34b0*/  FFMA R100, R100, R105, R105 ;  /* 0x0000006964647223 */ /* 0x000fe20000000069 */
[----:B------:R-:W-:Y:S01]  /*34c0*/  FSEL R114, R20, 0.12837915122509002686, P5 ;  /* 0x3e0375d314727808 */ /* 0x000fe20002800000 */
[C---:B------:R-:W-:Y:S01]  /*34d0*/  FFMA R103, R104.reuse, R115, R103 ;  /* 0x0000007368677223 */ /* 0x040fe20000000067 */
[----:B------:R-:W-:Y:S01]  /*34e0*/  FMUL R107, R91, R33 ;  /* 0x000000215b6b7220 */ /* 0x000fe20000400000 */
[----:B------:R-:W-:Y:S01]  /*34f0*/  FFMA R101, R101, R102, R102 ;  /* 0x0000006665657223 */ /* 0x000fe20000000066 */
[----:B------:R-:W1:Y:S01]  /*3500*/  @P2 MUFU.EX2 R106, R100 ;  /* 0x00000064006a2308 */ /* 0x000e620000000800 */
[----:B------:R-:W-:Y:S01]  /*3510*/  FSEL R102, -|R123|, R123, P5 ;  /* 0x0000007b7b667208 */ /* 0x000fe20002800300 */
[----:B------:R-:W-:Y:S01]  /*3520*/  FFMA R103, R104, R103, R114 ;  /* 0x0000006768677223 */ /* 0x000fe20000000072 */
[----:B------:R-:W-:-:S02]  /*3530*/  HADD2.F32 R33, -RZ, R4.H1_H1 ;  /* 0x30000004ff217230 */ /* 0x000fc40000004100 */
[----:B------:R-:W-:Y:S01]  /*3540*/  FMUL R104, R91, R35 ;  /* 0x000000235b687220 */ /* 0x000fe20000400000 */
[--C-:B------:R-:W-:Y:S02]  /*3550*/  HADD2.F32 R105, -RZ, R5.reuse.H1_H1 ;  /* 0x30000005ff697230 */ /* 0x100fe40000004100 */
[----:B------:R-:W-:Y:S01]  /*3560*/  FFMA R102, R103, R102, R102 ;  /* 0x0000006667667223 */ /* 0x000fe20000000066 */
[----:B------:R-:W-:Y:S01]  /*3570*/  HADD2.F32 R103, -RZ, R5.H0_H0 ;  /* 0x20000005ff677230 */ /* 0x000fe20000004100 */
[----:B------:R-:W2:Y:S01]  /*3580*/  @P3 MUFU.EX2 R113, R101 ;  /* 0x0000006500713308 */ /* 0x000ea20000000800 */
[C---:B------:R-:W-:Y:S01]  /*3590*/  FFMA R35, R92.reuse, R33, R107 ;  /* 0x000000215c237223 */ /* 0x040fe2000000006b */
[C---:B------:R-:W-:Y:S01]  /*35a0*/  FMUL R115, R91.reuse, R36 ;  /* 0x000000245b737220 */ /* 0x040fe20000400000 */
[----:B------:R-:W-:Y:S01]  /*35b0*/  FMUL R36, R91, R37 ;  /* 0x000000255b247220 */ /* 0x000fe20000400000 */
[C---:B------:R-:W-:Y:S01]  /*35c0*/  FFMA R33, R92.reuse, R103, R34 ;  /* 0x000000675c217223 */ /* 0x040fe20000000022 */
[----:B------:R-:W-:Y:S01]  /*35d0*/  FMUL R119, R35, 0.70710676908493041992 ;  /* 0x3f3504f323777820 */ /* 0x000fe20000400000 */
[----:B------:R-:W-:Y:S01]  /*35e0*/  FFMA R34, R92, R105, R104 ;  /* 0x000000695c227223 */ /* 0x000fe20000000068 */
[----:B------:R-:W-:Y:S01]  /*35f0*/  HADD2.F32 R37, -RZ, R6.H0_H0 ;  /* 0x20000006ff257230 */ /* 0x000fe20000004100 */
[----:B------:R-:W3:Y:S01]  /*3600*/  @P5 MUFU.EX2 R114, R102 ;  /* 0x0000006600725308 */ /* 0x000ee20000000800 */
[----:B-1----:R-:W-:Y:S01]  /*3610*/  @P2 FADD R106, -R106, 1 ;  /* 0x3f8000006a6a2421 */ /* 0x002fe20000000100 */
[----:B------:R-:W-:Y:S01]  /*3620*/  FMUL R103, R119, R119 ;  /* 0x0000007777677220 */ /* 0x000fe20000400000 */
[----:B------:R-:W-:Y:S01]  /*3630*/  FMUL R126, R34, 0.70710676908493041992 ;  /* 0x3f3504f3227e7820 */ /* 0x000fe20000400000 */
[----:B------:R-:W-:Y:S01]  /*3640*/  FFMA R37, R92, R37, R115 ;  /* 0x000000255c257223 */ /* 0x000fe20000000073 */
[----:B------:R-:W-:Y:S01]  /*3650*/  FMUL R34, R34, 0.5 ;  /* 0x3f00000022227820 */ /* 0x000fe20000400000 */
[----:B------:R-:W-:Y:S01]  /*3660*/  @P2 LOP3.LUT R100, R106, 0x80000000, R121, 0xb8, !PT ;  /* 0x800000006a642812 */ /* 0x000fe200078eb879 */
[----:B------:R-:W-:Y:S01]  /*3670*/  FMUL R121, R33, 0.70710676908493041992 ;  /* 0x3f3504f321797820 */ /* 0x000fe20000400000 */
[----:B------:R-:W-:Y:S01]  /*3680*/  FSETP.GE.AND P2, PT, |R119|, 1.0029599666595458984, PT ;  /* 0x3f8060fe7700780b */ /* 0x000fe20003f46200 */
[----:B--2---:R-:W-:Y:S01]  /*3690*/  @P3 FADD R113, -R113, 1 ;  /* 0x3f80000071713421 */ /* 0x004fe20000000100 */
[----:B------:R-:W-:Y:S01]  /*36a0*/  FMUL R107, R126, R126 ;  /* 0x0000007e7e6b7220 */ /* 0x000fe20000400000 */
[----:B------:R-:W-:Y:S01]  /*36b0*/  FMUL R105, R121, R121 ;  /* 0x0000007979697220 */ /* 0x000fe20000400000 */
[----:B------:R-:W-:Y:S01]  /*36c0*/  FSEL R103, |R119|, R103, P2 ;  /* 0x0000006777677208 */ /* 0x000fe20001000200 */
[----:B------:R-:W-:Y:S01]  /*36d0*/  FMUL R127, R37, 0.70710676908493041992 ;  /* 0x3f3504f3257f7820 */ /* 0x000fe20000400000 */
[----:B------:R-:W-:Y:S01]  /*36e0*/  @P3 LOP3.LUT R101, R113, 0x80000000, R116, 0xb8, !PT ;  /* 0x8000000071653812 */ /* 0x000fe200078eb874 */
[----:B------:R-:W-:Y:S01]  /*36f0*/  FADD R100, R100, 1 ;  /* 0x3f80000064647421 */ /* 0x000fe20000000000 */
[----:B------:R-:W-:Y:S01]  /*3700*/  FSETP.GE.AND P3, PT, |R121|, 1.0029599666595458984, PT ;  /* 0x3f8060fe7900780b */ /* 0x000fe20003f66200 */
[----:B---3--:R-:W-:Y:S01]  /*3710*/  @P5 FADD R114, -R114, 1 ;  /* 0x3f80000072725421 */ /* 0x008fe20000000100 */
[----:B------:R-:W-:Y:S01]  /*3720*/  FSEL R104, R0, 8.4834944573231041431e-05, P2 ;  /* 0x38b1e96a00687808 */ /* 0x000fe20001000000 */
[----:B------:R-:W-:Y:S01]  /*3730*/  FADD R101, R101, 1 ;  /* 0x3f80000065657421 */ /* 0x000fe20000000000 */
[----:B------:R-:W-:Y:S01]  /*3740*/  FSEL R106, -R3, -0.00082130916416645050049, P2 ;  /* 0xba574d20036a7808 */ /* 0x000fe20001000100 */
[----:B------:R-:W-:Y:S01]  /*3750*/  FMUL R33, R33, 0.5 ;  /* 0x3f00000021217820 */ /* 0x000fe20000400000 */
[----:B------:R-:W-:Y:S01]  /*3760*/  @P5 LOP3.LUT R102, R114, 0x80000000, R123, 0xb8, !PT ;  /* 0x8000000072665812 */ /* 0x000fe200078eb87b */
[----:B------:R-:W-:Y:S01]  /*3770*/  FMUL R37, R37, 0.5 ;  /* 0x3f00000025257820 */ /* 0x000fe20000400000 */
[----:B------:R-:W-:Y:S01]  /*3780*/  FSEL R105, |R121|, R105, P3 ;  /* 0x0000006979697208 */ /* 0x000fe20001800200 */
[----:B------:R-:W-:Y:S01]  /*3790*/  FFMA R104, R103, R104, R106 ;  /* 0x0000006867687223 */ /* 0x000fe2000000006a */
[----:B------:R-:W-:Y:S01]  /*37a0*/  FSEL R114, R0, 8.4834944573231041431e-05, P3 ;  /* 0x38b1e96a00727808 */ /* 0x000fe20001800000 */
[----:B------:R-:W-:Y:S01]  /*37b0*/  FADD R102, R102, 1 ;  /* 0x3f80000066667421 */ /* 0x000fe20000000000 */
[----:B------:R-:W-:-:S02]  /*37c0*/  FSEL R116, -R3, -0.00082130916416645050049, P3 ;  /* 0xba574d2003747808 */ /* 0x000fc40001800100 */
[----:B------:R-:W-:Y:S01]  /*37d0*/  FSETP.GE.AND P5, PT, |R126|, 1.0029599666595458984, PT ;  /* 0x3f8060fe7e00780b */ /* 0x000fe20003fa6200 */
[----:B------:R-:W-:Y:S01]  /*37e0*/  FMUL R102, R102, R27 ;  /* 0x0000001b66667220 */ /* 0x000fe20000400000 */
[----:B------:R-:W-:Y:S01]  /*37f0*/  FSEL R106, R12, 0.0052134888246655464172, P2 ;  /* 0x3baad5ea0c6a7808 */ /* 0x000fe20001000000 */
[----:B------:R-:W-:Y:S01]  /*3800*/  FFMA R116, R105, R114, R116 ;  /* 0x0000007269747223 */ /* 0x000fe20000000074 */
[----:B------:R-:W-:Y:S02]  /*3810*/  FSEL R107, |R126|, R107, P5 ;  /* 0x0000006b7e6b7208 */ /* 0x000fe40002800200 */
[----:B------:R-:W-:Y:S01]  /*3820*/  FSEL R120, R0, 8.4834944573231041431e-05, P5 ;  /* 0x38b1e96a00787808 */ /* 0x000fe20002800000 */
[----:B------:R-:W-:Y:S01]  /*3830*/  FFMA R104, R103, R104, R106 ;  /* 0x0000006867687223 */ /* 0x000fe2000000006a */
[----:B------:R-:W-:Y:S02]  /*3840*/  FSEL R122, -R3, -0.00082130916416645050049, P5 ;  /* 0xba574d20037a7808 */ /* 0x000fe40002800100 */
[----:B------:R-:W-:-:S02]  /*3850*/  FSEL R118, R12, 0.0052134888246655464172, P3 ;  /* 0x3baad5ea0c767808 */ /* 0x000fc40001800000 */
[----:B------:R-:W-:Y:S01]  /*3860*/  FSEL R114, -R13, -0.026868773624300956726, P2 ;  /* 0xbcdc1be70d727808 */ /* 0x000fe20001000100 */
[----:B------:R-:W-:Y:S01]  /*3870*/  FFMA R120, R107, R120, R122 ;  /* 0x000000786b787223 */ /* 0x000fe2000000007a */
[----:B------:R-:W-:Y:S01]  /*3880*/  FSEL R124, R12, 0.0052134888246655464172, P5 ;  /* 0x3baad5ea0c7c7808 */ /* 0x000fe20002800000 */
[----:B------:R-:W-:Y:S01]  /*3890*/  FFMA R116, R105, R116, R118 ;  /* 0x0000007469747223 */ /* 0x000fe20000000076 */
[C---:B------:R-:W-:Y:S01]  /*38a0*/  FSEL R106, R14.reuse, 0.11284004896879196167, P2 ;  /* 0x3de718af0e6a7808 */ /* 0x040fe20001000000 */
        /* <DEDUP_REMOVED lines=15> */
[C---:B------:R-:W-:Y:S01]  /*39a0*/  FSEL R104, R20.reuse, 0.12837915122509002686, P3 ;  /* 0x3e0375d314687808 */ /* 0x040fe20001800000 */
        /* <DEDUP_REMOVED lines=8> */
[----:B------:R-:W-:-:S02]  /*3a30*/  FFMA R106, R107, R120, R106 ;  /* 0x000000786b6a7223 */ /* 0x000fc4000000006a */
[----:B------:R-:W-:Y:S01]  /*3a40*/  FFMA R104, R104, R105, R105 ;  /* 0x0000006968687223 */ /* 0x000fe20000000069 */
[----:B------:R-:W-:Y:S01]  /*3a50*/  FSEL R105, -|R126|, R126, P5 ;  /* 0x0000007e7e697208 */ /* 0x000fe20002800300 */
[----:B------:R-:W1:Y:S01]  /*3a60*/  @P2 MUFU.EX2 R114, R103 ;  /* 0x0000006700722308 */ /* 0x000e620000000800 */
[----:B------:R-:W-:Y:S01]  /*3a70*/  FFMA R106, R107, R106, R113 ;  /* 0x0000006a6b6a7223 */ /* 0x000fe20000000071 */
[----:B------:R-:W-:Y:S02]  /*3a80*/  HADD2.F32 R107, -RZ, R6.H1_H1 ;  /* 0x30000006ff6b7230 */ /* 0x000fe40000004100 */
[----:B------:R-:W-:Y:S02]  /*3a90*/  HADD2.F32 R113, -RZ, R7.H0_H0 ;  /* 0x20000007ff717230 */ /* 0x000fe40000004100 */
[----:B------:R-:W-:Y:S01]  /*3aa0*/  FFMA R105, R106, R105, R105 ;  /* 0x000000696a697223 */ /* 0x000fe20000000069 */
[----:B------:R-:W-:Y:S01]  /*3ab0*/  FMUL R106, R91, R38 ;  /* 0x000000265b6a7220 */ /* 0x000fe20000400000 */
[C---:B------:R-:W-:Y:S01]  /*3ac0*/  FFMA R38, R92.reuse, R107, R36 ;  /* 0x0000006b5c267223 */ /* 0x040fe20000000024 */
[----:B------:R-:W2:Y:S02]  /*3ad0*/  @P3 MUFU.EX2 R116, R104 ;  /* 0x0000006800743308 */ /* 0x000ea40000000800 */
[----:B------:R-:W-:Y:S01]  /*3ae0*/  FFMA R36, R92, R113, R106 ;  /* 0x000000715c247223 */ /* 0x000fe2000000006a */
[----:B------:R-:W-:Y:S01]  /*3af0*/  FMUL R128, R38, 0.70710676908493041992 ;  /* 0x3f3504f326807820 */ /* 0x000fe20000400000 */
[----:B------:R-:W-:-:S02]  /*3b00*/  FMUL R106, R127, R127 ;  /* 0x0000007f7f6a7220 */ /* 0x000fc40000400000 */
[C---:B------:R-:W-:Y:S01]  /*3b10*/  FMUL R129, R36.reuse, 0.70710676908493041992 ;  /* 0x3f3504f324817820 */ /* 0x040fe20000400000 */
[----:B------:R-:W-:Y:S01]  /*3b20*/  FMUL R36, R36, 0.5 ;  /* 0x3f00000024247820 */ /* 0x000fe20000400000 */
[----:B------:R-:W3:Y:S01]  /*3b30*/  @P5 MUFU.EX2 R117, R105 ;  /* 0x0000006900755308 */ /* 0x000ee20000000800 */
[----:B-1----:R-:W-:-:S05]  /*3b40*/  @P2 FADD R114, -R114, 1 ;  /* 0x3f80000072722421 */ /* 0x002fca0000000100 */
[----:B------:R-:W-:Y:S01]  /*3b50*/  @P2 LOP3.LUT R103, R114, 0x80000000, R119, 0xb8, !PT ;  /* 0x8000000072672812 */ /* 0x000fe200078eb877 */
[----:B------:R-:W-:Y:S01]  /*3b60*/  FMUL R114, R128, R128 ;  /* 0x0000008080727220 */ /* 0x000fe20000400000 */
[----:B------:R-:W-:Y:S01]  /*3b70*/  FSETP.GE.AND P2, PT, |R127|, 1.0029599666595458984, PT ;  /* 0x3f8060fe7f00780b */ /* 0x000fe20003f46200 */
[----:B--2---:R-:W-:Y:S02]  /*3b80*/  @P3 FADD R116, -R116, 1 ;  /* 0x3f80000074743421 */ /* 0x004fe40000000100 */
[----:B------:R-:W-:Y:S01]  /*3b90*/  FADD R103, R103, 1 ;  /* 0x3f80000067677421 */ /* 0x000fe20000000000 */
[----:B------:R-:W-:Y:S02]  /*3ba0*/  FSEL R106, |R127|, R106, P2 ;  /* 0x0000006a7f6a7208 */ /* 0x000fe40001000200 */
[----:B------:R-:W-:Y:S01]  /*3bb0*/  @P3 LOP3.LUT R104, R116, 0x80000000, R121, 0xb8, !PT ;  /* 0x8000000074683812 */ /* 0x000fe200078eb879 */
[----:B------:R-:W-:Y:S01]  /*3bc0*/  FMUL R116, R129, R129 ;  /* 0x0000008181747220 */ /* 0x000fe20000400000 */
[----:B------:R-:W-:Y:S01]  /*3bd0*/  FSETP.GE.AND P3, PT, |R128|, 1.0029599666595458984, PT ;  /* 0x3f8060fe8000780b */ /* 0x000fe20003f66200 */
[----:B---3--:R-:W-:Y:S01]  /*3be0*/  @P5 FADD R117, -R117, 1 ;  /* 0x3f80000075755421 */ /* 0x008fe20000000100 */
[----:B------:R-:W-:Y:S01]  /*3bf0*/  FSEL R107, R0, 8.4834944573231041431e-05, P2 ;  /* 0x38b1e96a006b7808 */ /* 0x000fe20001000000 */
[----:B------:R-:W-:Y:S01]  /*3c00*/  FADD R104, R104, 1 ;  /* 0x3f80000068687421 */ /* 0x000fe20000000000 */
[----:B------:R-:W-:-:S02]  /*3c10*/  FSEL R113, -R3, -0.00082130916416645050049, P2 ;  /* 0xba574d2003717808 */ /* 0x000fc40001000100 */
[----:B------:R-:W-:Y:S01]  /*3c20*/  @P5 LOP3.LUT R105, R117, 0x80000000, R126, 0xb8, !PT ;  /* 0x8000000075695812 */ /* 0x000fe200078eb87e */
[----:B------:R-:W-:Y:S01]  /*3c30*/  FMUL R33, R104, R33 ;  /* 0x0000002168217220 */ /* 0x000fe20000400000 */
[----:B------:R-:W-:Y:S01]  /*3c40*/  FSEL R114, |R128|, R114, P3 ;  /* 0x0000007280727208 */ /* 0x000fe20001800200 */
[----:B------:R-:W-:Y:S01]  /*3c50*/  FFMA R107, R106, R107, R113 ;  /* 0x0000006b6a6b7223 */ /* 0x000fe20000000071 */
[----:B------:R-:W-:Y:S01]  /*3c60*/  FSEL R115, R0, 8.4834944573231041431e-05, P3 ;  /* 0x38b1e96a00737808 */ /* 0x000fe20001800000 */
[----:B------:R-:W-:Y:S01]  /*3c70*/  FADD R105, R105, 1 ;  /* 0x3f80000069697421 */ /* 0x000fe20000000000 */
[----:B------:R-:W-:Y:S02]  /*3c80*/  FSEL R117, -R3, -0.00082130916416645050049, P3 ;  /* 0xba574d2003757808 */ /* 0x000fe40001800100 */
[----:B------:R-:W-:Y:S01]  /*3c90*/  FSETP.GE.AND P5, PT, |R129|, 1.0029599666595458984, PT ;  /* 0x3f8060fe8100780b */ /* 0x000fe20003fa6200 */
[----:B------:R-:W-:Y:S01]  /*3ca0*/  FMUL R34, R105, R34 ;  /* 0x0000002269227220 */ /* 0x000fe20000400000 */
[----:B------:R-:W-:Y:S01]  /*3cb0*/  FSEL R113, R12, 0.0052134888246655464172, P2 ;  /* 0x3baad5ea0c717808 */ /* 0x000fe20001000000 */
[----:B------:R-:W-:Y:S01]  /*3cc0*/  FFMA R117, R114, R115, R117 ;  /* 0x0000007372757223 */ /* 0x000fe20000000075 */
[----:B------:R-:W-:-:S02]  /*3cd0*/  FSEL R120, |R129|, R116, P5 ;  /* 0x0000007481787208 */ /* 0x000fc40002800200 */
[----:B------:R-:W-:Y:S01]  /*3ce0*/  FSEL R121, R0, 8.4834944573231041431e-05, P5 ;  /* 0x38b1e96a00797808 */ /* 0x000fe20002800000 */
[----:B------:R-:W-:Y:S01]  /*3cf0*/  FFMA R107, R106, R107, R113 ;  /* 0x0000006b6a6b7223 */ /* 0x000fe20000000071 */
[----:B------:R-:W-:Y:S02]  /*3d00*/  FSEL R123, -R3, -0.00082130916416645050049, P5 ;  /* 0xba574d20037b7808 */ /* 0x000fe40002800100 */
        /* <DEDUP_REMOVED lines=17> */
[C---:B------:R-:W-:Y:S01]  /*3e20*/  FSEL R119, R15.reuse, -0.37612664699554443359, P3 ;  /* 0xbec093ac0f777808 */ /* 0x040fe20001800000 */
[----:B------:R-:W-:Y:S01]  /*3e30*/  FFMA R106, R106, R107, R113 ;  /* 0x0000006b6a6a7223 */ /* 0x000fe20000000071 */
[----:B------:R-:W-:Y:S01]  /*3e40*/  FSEL R121, R14, 0.11284004896879196167, P5 ;  /* 0x3de718af0e797808 */ /* 0x000fe20002800000 */
[----:B------:R-:W-:Y:S01]  /*3e50*/  FFMA R123, R120, R125, R123 ;  /* 0x0000007d787b7223 */ /* 0x000fe2000000007b */
[----:B------:R-:W-:Y:S01]  /*3e60*/  FSEL R107, R20, 0.12837915122509002686, P3 ;  /* 0x3e0375d3146b7808 */ /* 0x000fe20001800000 */
[----:B------:R-:W-:Y:S01]  /*3e70*/  FFMA R117, R114, R117, R119 ;  /* 0x0000007572757223 */ /* 0x000fe20000000077 */
[----:B------:R-:W-:Y:S01]  /*3e80*/  FSEL R113, R15, -0.37612664699554443359, P5 ;  /* 0xbec093ac0f717808 */ /* 0x000fe20002800000 */
[----:B------:R-:W-:Y:S01]  /*3e90*/  FFMA R121, R120, R123, R121 ;  /* 0x0000007b78797223 */ /* 0x000fe20000000079 */
[----:B------:R-:W-:Y:S01]  /*3ea0*/  FSEL R115, -|R127|, R127, P2 ;  /* 0x0000007f7f737208 */ /* 0x000fe20001000300 */
[----:B------:R-:W-:Y:S01]  /*3eb0*/  FFMA R107, R114, R117, R107 ;  /* 0x00000075726b7223 */ /* 0x000fe2000000006b */
[----:B------:R-:W-:Y:S01]  /*3ec0*/  FSEL R114, -|R128|, R128, P3 ;  /* 0x0000008080727208 */ /* 0x000fe20001800300 */
[----:B------:R-:W-:Y:S01]  /*3ed0*/  FFMA R113, R120, R121, R113 ;  /* 0x0000007978717223 */ /* 0x000fe20000000071 */
[----:B------:R-:W-:Y:S01]  /*3ee0*/  FSEL R122, R20, 0.12837915122509002686, P5 ;  /* 0x3e0375d3147a7808 */ /* 0x000fe20002800000 */
[----:B------:R-:W-:Y:S01]  /*3ef0*/  FFMA R106, R106, R115, R115 ;  /* 0x000000736a6a7223 */ /* 0x000fe20000000073 */
[----:B------:R-:W-:Y:S01]  /*3f00*/  FMUL R115, R91, R39 ;  /* 0x000000275b737220 */ /* 0x000fe20000400000 */
[----:B------:R-:W-:Y:S01]  /*3f10*/  FFMA R118, R107, R114, R114 ;  /* 0x000000726b767223 */ /* 0x000fe20000000072 */
[----:B------:R-:W-:Y:S01]  /*3f20*/  FSEL R114, -|R129|, R129, P5 ;  /* 0x0000008181727208 */ /* 0x000fe20002800300 */
[----:B------:R-:W-:Y:S01]  /*3f30*/  FFMA R113, R120, R113, R122 ;  /* 0x0000007178717223 */ /* 0x000fe2000000007a */
[----:B------:R-:W1:Y:S01]  /*3f40*/  @P2 MUFU.EX2 R116, R106 ;  /* 0x0000006a00742308 */ /* 0x000e620000000800 */
[----:B------:R-:W-:-:S02]  /*3f50*/  HADD2.F32 R39, -RZ, R8.H1_H1 ;  /* 0x30000008ff277230 */ /* 0x000fc40000004100 */
[----:B------:R-:W-:Y:S01]  /*3f60*/  FFMA R107, R113, R114, R114 ;  /* 0x00000072716b7223 */ /* 0x000fe20000000072 */
[----:B------:R-:W-:Y:S02]  /*3f70*/  HADD2.F32 R113, -RZ, R7.H1_H1 ;  /* 0x30000007ff717230 */ /* 0x000fe40000004100 */
[----:B------:R-:W-:Y:S01]  /*3f80*/  FMUL R114, R91, R25 ;  /* 0x000000195b727220 */ /* 0x000fe20000400000 */
[----:B------:R-:W-:Y:S01]  /*3f90*/  HADD2.F32 R25, -RZ, R8.H0_H0 ;  /* 0x20000008ff197230 */ /* 0x000fe20000004100 */
[----:B------:R-:W2:Y:S01]  /*3fa0*/  @P5 MUFU.EX2 R119, R107 ;  /* 0x0000006b00775308 */ /* 0x000ea20000000800 */
[C---:B------:R-:W-:Y:S01]  /*3fb0*/  FFMA R124, R92.reuse, R113, R115 ;  /* 0x000000715c7c7223 */ /* 0x040fe20000000073 */
[C---:B------:R-:W-:Y:S02]  /*3fc0*/  FFMA R123, R92.reuse, R39, R114 ;  /* 0x000000275c7b7223 */ /* 0x040fe40000000072 */
[----:B------:R-:W-:Y:S02]  /*3fd0*/  FFMA R122, R92, R25, R24 ;  /* 0x000000195c7a7223 */ /* 0x000fe40000000018 */
[----:B------:R-:W-:-:S02]  /*3fe0*/  FMUL R126, R123, 0.70710676908493041992 ;  /* 0x3f3504f37b7e7820 */ /* 0x000fc40000400000 */
[----:B------:R-:W-:Y:S01]  /*3ff0*/  FMUL R125, R122, 0.70710676908493041992 ;  /* 0x3f3504f37a7d7820 */ /* 0x000fe20000400000 */
[----:B------:R-:W3:Y:S01]  /*4000*/  @P3 MUFU.EX2 R117, R118 ;  /* 0x0000007600753308 */ /* 0x000ee20000000800 */
[----:B-1----:R-:W-:Y:S01]  /*4010*/  @P2 FADD R116, -R116, 1 ;  /* 0x3f80000074742421 */ /* 0x002fe20000000100 */
[----:B------:R-:W-:-:S04]  /*4020*/  FMUL R25, R126, R126 ;  /* 0x0000007e7e197220 */ /* 0x000fc80000400000 */
[----:B------:R-:W-:Y:S01]  /*4030*/  @P2 LOP3.LUT R106, R116, 0x80000000, R127, 0xb8, !PT ;  /* 0x80000000746a2812 */ /* 0x000fe200078eb87f */
[----:B------:R-:W-:Y:S01]  /*4040*/  FMUL R127, R124, 0.70710676908493041992 ;  /* 0x3f3504f37c7f7820 */ /* 0x000fe20000400000 */
[----:B------:R-:W-:Y:S01]  /*4050*/  FSETP.GE.AND P2, PT, |R125|, 1.0029599666595458984, PT ;  /* 0x3f8060fe7d00780b */ /* 0x000fe20003f46200 */
[----:B--2---:R-:W-:Y:S02]  /*4060*/  @P5 FADD R119, -R119, 1 ;  /* 0x3f80000077775421 */ /* 0x004fe40000000100 */
[----:B------:R-:W-:Y:S01]  /*4070*/  FMUL R24, R127, R127 ;  /* 0x0000007f7f187220 */ /* 0x000fe20000400000 */
[----:B------:R-:W-:Y:S02]  /*4080*/  FADD R106, R106, 1 ;  /* 0x3f8000006a6a7421 */ /* 0x000fe40000000000 */
[----:B------:R-:W-:Y:S02]  /*4090*/  @P5 LOP3.LUT R107, R119, 0x80000000, R129, 0xb8, !PT ;  /* 0x80000000776b5812 */ /* 0x000fe400078eb881 */
[----:B------:R-:W-:Y:S01]  /*40a0*/  FSETP.GE.AND P5, PT, |R127|, 1.0029599666595458984, PT ;  /* 0x3f8060fe7f00780b */ /* 0x000fe20003fa6200 */
[----:B---3--:R-:W-:Y:S01]  /*40b0*/  @P3 FADD R117, -R117, 1 ;  /* 0x3f80000075753421 */ /* 0x008fe20000000100 */
[----:B------:R-:W-:Y:S01]  /*40c0*/  FMUL R37, R106, R37 ;  /* 0x000000256a257220 */ /* 0x000fe20000400000 */
[----:B------:R-:W-:Y:S01]  /*40d0*/  FADD R107, R107, 1 ;  /* 0x3f8000006b6b7421 */ /* 0x000fe20000000000 */
[----:B------:R-:W-:Y:S01]  /*40e0*/  FSEL R116, |R127|, R24, P5 ;  /* 0x000000187f747208 */ /* 0x000fe20002800200 */
[----:B------:R-:W-:Y:S01]  /*40f0*/  FMUL R24, R125, R125 ;  /* 0x0000007d7d187220 */ /* 0x000fe20000400000 */
[----:B------:R-:W-:Y:S01]  /*4100*/  @P3 LOP3.LUT R118, R117, 0x80000000, R128, 0xb8, !PT ;  /* 0x8000000075763812 */ /* 0x000fe200078eb880 */
[----:B------:R-:W-:Y:S01]  /*4110*/  FMUL R36, R107, R36 ;  /* 0x000000246b247220 */ /* 0x000fe20000400000 */
[----:B------:R-:W-:-:S02]  /*4120*/  FSETP.GE.AND P3, PT, |R126|, 1.0029599666595458984, PT ;  /* 0x3f8060fe7e00780b */ /* 0x000fc40003f66200 */
[----:B------:R-:W-:Y:S01]  /*4130*/  FSEL R39, R0, 8.4834944573231041431e-05, P5 ;  /* 0x38b1e96a00277808 */ /* 0x000fe20002800000 */
[----:B------:R-:W-:Y:S01]  /*4140*/  FADD R118, R118, 1 ;  /* 0x3f80000076767421 */ /* 0x000fe20000000000 */
[C---:B------:R-:W-:Y:S02]  /*4150*/  FSEL R117, -R3.reuse, -0.00082130916416645050049, P5 ;  /* 0xba574d2003757808 */ /* 0x040fe40002800100 */
[----:B------:R-:W-:Y:S02]  /*4160*/  FSEL R114, |R126|, R25, P3 ;  /* 0x000000197e727208 */ /* 0x000fe40001800200 */
[----:B------:R-:W-:Y:S01]  /*4170*/  FSEL R113, R0, 8.4834944573231041431e-05, P3 ;  /* 0x38b1e96a00717808 */ /* 0x000fe20001800000 */
[----:B------:R-:W-:Y:S01]  /*4180*/  FFMA R119, R116, R39, R117 ;  /* 0x0000002774777223 */ /* 0x000fe20000000075 */
[----:B------:R-:W-:Y:S02]  /*4190*/  FSEL R115, -R3, -0.00082130916416645050049, P3 ;  /* 0xba574d2003737808 */ /* 0x000fe40001800100 */
[----:B------:R-:W-:-:S02]  /*41a0*/  FSEL R24, |R125|, R24, P2 ;  /* 0x000000187d187208 */ /* 0x000fc40001000200 */
[----:B------:R-:W-:Y:S01]  /*41b0*/  FSEL R25, R0, 8.4834944573231041431e-05, P2 ;  /* 0x38b1e96a00197808 */ /* 0x000fe20001000000 */
[----:B------:R-:W-:Y:S01]  /*41c0*/  FFMA R115, R114, R113, R115 ;  /* 0x0000007172737223 */ /* 0x000fe20000000073 */
[----:B------:R-:W-:Y:S02]  /*41d0*/  FSEL R39, -R3, -0.00082130916416645050049, P2 ;  /* 0xba574d2003277808 */ /* 0x000fe40001000100 */
[C---:B------:R-:W-:Y:S02]  /*41e0*/  FSEL R121, R12.reuse, 0.0052134888246655464172, P5 ;  /* 0x3baad5ea0c797808 */ /* 0x040fe40002800000 */
[----:B------:R-:W-:Y:S01]  /*41f0*/  FSEL R113, R12, 0.0052134888246655464172, P2 ;  /* 0x3baad5ea0c717808 */ /* 0x000fe20001000000 */
[----:B------:R-:W-:Y:S01]  /*4200*/  FFMA R25, R24, R25, R39 ;  /* 0x0000001918197223 */ /* 0x000fe20000000027 */
[----:B------:R-:W-:Y:S01]  /*4210*/  FSEL R117, R12, 0.0052134888246655464172, P3 ;  /* 0x3baad5ea0c757808 */ /* 0x000fe20001800000 */
[----:B------:R-:W-:Y:S01]  /*4220*/  FFMA R119, R116, R119, R121 ;  /* 0x0000007774777223 */ /* 0x000fe20000000079 */
[C---:B------:R-:W-:Y:S01]  /*4230*/  FSEL R39, -R13.reuse, -0.026868773624300956726, P5 ;  /* 0xbcdc1be70d277808 */ /* 0x040fe20002800100 */
[----:B------:R-:W-:Y:S01]  /*4240*/  FFMA R25, R24, R25, R113 ;  /* 0x0000001918197223 */ /* 0x000fe20000000071 */
[C---:B------:R-:W-:Y:S01]  /*4250*/  FSEL R113, -R13.reuse, -0.026868773624300956726, P3 ;  /* 0xbcdc1be70d717808 */ /* 0x040fe20001800100 */
[----:B------:R-:W-:Y:S01]  /*4260*/  FFMA R115, R114, R115, R117 ;  /* 0x0000007372737223 */ /* 0x000fe20000000075 */
[----:B------:R-:W-:Y:S01]  /*4270*/  FSEL R121, R14, 0.11284004896879196167, P5 ;  /* 0x3de718af0e797808 */ /* 0x000fe20002800000 */
[----:B------:R-:W-:Y:S01]  /*4280*/  FFMA R119, R116, R119, R39 ;  /* 0x0000007774777223 */ /* 0x000fe20000000027 */
[----:B------:R-:W-:Y:S01]  /*4290*/  FSEL R117, R14, 0.11284004896879196167, P3 ;  /* 0x3de718af0e757808 */ /* 0x000fe20001800000 */
[----:B------:R-:W-:Y:S01]  /*42a0*/  FFMA R113, R114, R115, R113 ;  /* 0x0000007372717223 */ /* 0x000fe20000000071 */
[----:B------:R-:W-:Y:S01]  /*42b0*/  FSEL R39, -R13, -0.026868773624300956726, P2 ;  /* 0xbcdc1be70d277808 */ /* 0x000fe20001000100 */
[----:B------:R-:W-:Y:S01]  /*42c0*/  FFMA R119, R116, R119, R121 ;  /* 0x0000007774777223 */ /* 0x000fe20000000079 */
[C---:B------:R-:W-:Y:S01]  /*42d0*/  FSEL R115, R15.reuse, -0.37612664699554443359, P5 ;  /* 0xbec093ac0f737808 */ /* 0x040fe20002800000 */
[----:B------:R-:W-:Y:S01]  /*42e0*/  FFMA R113, R114, R113, R117 ;  /* 0x0000007172717223 */ /* 0x000fe20000000075 */
[----:B------:R-:W-:Y:S01]  /*42f0*/  FSEL R117, R20, 0.12837915122509002686, P5 ;  /* 0x3e0375d314757808 */ /* 0x000fe20002800000 */
[----:B------:R-:W-:Y:S01]  /*4300*/  FFMA R25, R24, R25, R39 ;  /* 0x0000001918197223 */ /* 0x000fe20000000027 */
[----:B------:R-:W-:Y:S01]  /*4310*/  FSEL R39, R14, 0.11284004896879196167, P2 ;  /* 0x3de718af0e277808 */ /* 0x000fe20001000000 */
[----:B------:R-:W-:Y:S01]  /*4320*/  FFMA R119, R116, R119, R115 ;  /* 0x0000007774777223 */ /* 0x000fe20000000073 */
[----:B------:R-:W-:-:S02]  /*4330*/  FSEL R115, R15, -0.37612664699554443359, P3 ;  /* 0xbec093ac0f737808 */ /* 0x000fc40001800000 */
[----:B------:R-:W-:Y:S01]  /*4340*/  FSEL R120, -|R127|, R127, P5 ;  /* 0x0000007f7f787208 */ /* 0x000fe20002800300 */
[----:B------:R-:W-:Y:S01]  /*4350*/  FFMA R119, R116, R119, R117 ;  /* 0x0000007774777223 */ /* 0x000fe20000000075 */
[----:B------:R-:W-:Y:S01]  /*4360*/  FSEL R117, R20, 0.12837915122509002686, P3 ;  /* 0x3e0375d314757808 */ /* 0x000fe20001800000 */
[----:B------:R-:W-:Y:S01]  /*4370*/  FFMA R113, R114, R113, R115 ;  /* 0x0000007172717223 */ /* 0x000fe20000000073 */
[----:B------:R-:W-:Y:S01]  /*4380*/  FFMA R25, R24, R25, R39 ;  /* 0x0000001918197223 */ /* 0x000fe20000000027 */
[----:B------:R-:W-:Y:S01]  /*4390*/  FSEL R39, R15, -0.37612664699554443359, P2 ;  /* 0xbec093ac0f277808 */ /* 0x000fe20001000000 */
[----:B------:R-:W-:Y:S01]  /*43a0*/  FFMA R119, R119, R120, R120 ;  /* 0x0000007877777223 */ /* 0x000fe20000000078 */
[----:B------:R-:W-:Y:S01]  /*43b0*/  FSEL R116, -|R126|, R126, P3 ;  /* 0x0000007e7e747208 */ /* 0x000fe20001800300 */
[----:B------:R-:W-:Y:S01]  /*43c0*/  FFMA R113, R114, R113, R117 ;  /* 0x0000007172717223 */ /* 0x000fe20000000075 */
[----:B------:R-:W-:Y:S01]  /*43d0*/  FSEL R114, R20, 0.12837915122509002686, P2 ;  /* 0x3e0375d314727808 */ /* 0x000fe20001000000 */
[C---:B------:R-:W-:Y:S01]  /*43e0*/  FFMA R25, R24.reuse, R25, R39 ;  /* 0x0000001918197223 */ /* 0x040fe20000000027 */
[----:B------:R-:W1:Y:S01]  /*43f0*/  @P5 MUFU.EX2 R115, R119 ;  /* 0x0000007700735308 */ /* 0x000e620000000800 */
[----:B------:R-:W-:Y:S01]  /*4400*/  FFMA R113, R113, R116, R116 ;  /* 0x0000007471717223 */ /* 0x000fe20000000074 */
[----:B------:R-:W-:Y:S01]  /*4410*/  FSEL R116, -|R125|, R125, P2 ;  /* 0x0000007d7d747208 */ /* 0x000fe20001000300 */
[----:B------:R-:W-:Y:S01]  /*4420*/  FFMA R25, R24, R25, R114 ;  /* 0x0000001918197223 */ /* 0x000fe20000000072 */
[----:B------:R-:W-:Y:S01]  /*4430*/  FMUL R114, R29, R26 ;  /* 0x0000001a1d727220 */ /* 0x000fe20000400000 */
[----:B------:R-:W-:Y:S01]  /*4440*/  FMUL R26, R124, 0.5 ;  /* 0x3f0000007c1a7820 */ /* 0x000fe20000400000 */
[----:B------:R-:W-:Y:S01]  /*4450*/  F2FP.F16.F32.PACK_AB R117, R34, R33 ;  /* 0x000000212275723e */ /* 0x000fe200000000ff */
[----:B------:R-:W-:Y:S01]  /*4460*/  FFMA R25, R25, R116, R116 ;  /* 0x0000007419197223 */ /* 0x000fe20000000074 */
[----:B------:R-:W2:Y:S08]  /*4470*/  @P3 MUFU.EX2 R39, R113 ;  /* 0x0000007100273308 */ /* 0x000eb00000000800 */
[----:B------:R-:W3:Y:S01]  /*4480*/  @P2 MUFU.EX2 R24, R25 ;  /* 0x0000001900182308 */ /* 0x000ee20000000800 */
[----:B-1----:R-:W-:-:S05]  /*4490*/  @P5 FADD R115, -R115, 1 ;  /* 0x3f80000073735421 */ /* 0x002fca0000000100 */
[----:B------:R-:W-:Y:S01]  /*44a0*/  @P5 LOP3.LUT R119, R115, 0x80000000, R127, 0xb8, !PT ;  /* 0x8000000073775812 */ /* 0x000fe200078eb87f */
[----:B--2---:R-:W-:-:S04]  /*44b0*/  @P3 FADD R39, -R39, 1 ;  /* 0x3f80000027273421 */ /* 0x004fc80000000100 */
[----:B------:R-:W-:Y:S01]  /*44c0*/  FADD R119, R119, 1 ;  /* 0x3f80000077777421 */ /* 0x000fe20000000000 */
[----:B------:R-:W-:Y:S01]  /*44d0*/  @P3 LOP3.LUT R113, R39, 0x80000000, R126, 0xb8, !PT ;  /* 0x8000000027713812 */ /* 0x000fe200078eb87e */
[----:B------:R-:W-:Y:S01]  /*44e0*/  FMUL R39, R23, R22 ;  /* 0x0000001617277220 */ /* 0x000fe20000400000 */
[----:B------:R-:W-:Y:S01]  /*44f0*/  FMUL R22, R31, 0.5 ;  /* 0x3f0000001f167820 */ /* 0x000fe20000400000 */
[----:B---3--:R-:W-:Y:S01]  /*4500*/  @P2 FADD R24, -R24, 1 ;  /* 0x3f80000018182421 */ /* 0x008fe20000000100 */
[----:B------:R-:W-:Y:S01]  /*4510*/  FMUL R23, R30, 0.5 ;  /* 0x3f0000001e177820 */ /* 0x000fe20000400000 */
[----:B------:R-:W-:Y:S01]  /*4520*/  FADD R113, R113, 1 ;  /* 0x3f80000071717421 */ /* 0x000fe20000000000 */
[----:B------:R-:W-:Y:S01]  /*4530*/  FMUL R101, R101, R22 ;  /* 0x0000001665657220 */ /* 0x000fe20000400000 */
[----:B------:R-:W-:Y:S01]  /*4540*/  FMUL R22, R122, 0.5 ;  /* 0x3f0000007a167820 */ /* 0x000fe20000400000 */
[----:B------:R-:W-:Y:S01]  /*4550*/  @P2 LOP3.LUT R25, R24, 0x80000000, R125, 0xb8, !PT ;  /* 0x8000000018192812 */ /* 0x000fe200078eb87d */
[----:B------:R-:W-:Y:S01]  /*4560*/  FMUL R24, R35, 0.5 ;  /* 0x3f00000023187820 */ /* 0x000fe20000400000 */
[----:B------:R-:W-:Y:S01]  /*4570*/  FMUL R100, R100, R23 ;  /* 0x0000001764647220 */ /* 0x000fe20000400000 */
[----:B------:R-:W-:Y:S01]  /*4580*/  FMUL R23, R38, 0.5 ;  /* 0x3f00000026177820 */ /* 0x000fe20000400000 */
[----:B------:R-:W-:Y:S01]  /*4590*/  FMUL R119, R119, R26 ;  /* 0x0000001a77777220 */ /* 0x000fe20000400000 */
[----:B------:R-:W-:Y:S01]  /*45a0*/  FMUL R103, R103, R24 ;  /* 0x0000001867677220 */ /* 0x000fe20000400000 */
[----:B------:R-:W-:Y:S01]  /*45b0*/  FMUL R24, R123, 0.5 ;  /* 0x3f0000007b187820 */ /* 0x000fe20000400000 */
[----:B------:R-:W-:Y:S01]  /*45c0*/  FADD R25, R25, 1 ;  /* 0x3f80000019197421 */ /* 0x000fe20000000000 */
[----:B------:R-:W-:Y:S01]  /*45d0*/  FMUL R118, R118, R23 ;  /* 0x0000001776767220 */ /* 0x000fe20000400000 */
[----:B------:R-:W-:Y:S01]  /*45e0*/  F2FP.F16.F32.PACK_AB R26, R99, R98 ;  /* 0x00000062631a723e */ /* 0x000fe200000000ff */
[----:B------:R-:W-:Y:S01]  /*45f0*/  FMUL R113, R113, R24 ;  /* 0x0000001871717220 */ /* 0x000fe20000400000 */
[----:B------:R-:W-:Y:S01]  /*4600*/  FMUL R24, R25, R22 ;  /* 0x0000001619187220 */ /* 0x000fe20000400000 */
[----:B------:R-:W-:-:S02]  /*4610*/  LEA R22, R90, UR51, 0x1 ;  /* 0x000000335a167c11 */ /* 0x000fc4000f8e08ff */
[----:B------:R-:W-:Y:S02]  /*4620*/  F2FP.F16.F32.PACK_AB R25, R114, R39 ;  /* 0x000000277219723e */ /* 0x000fe400000000ff */
[----:B------:R-:W-:Y:S02]  /*4630*/  F2FP.F16.F32.PACK_AB R27, R101, R100 ;  /* 0x00000064651b723e */ /* 0x000fe400000000ff */
[----:B------:R-:W-:Y:S02]  /*4640*/  F2FP.F16.F32.PACK_AB R24, R113, R24 ;  /* 0x000000187118723e */ /* 0x000fe400000000ff */
[----:B------:R-:W-:Y:S02]  /*4650*/  F2FP.F16.F32.PACK_AB R116, R103, R102 ;  /* 0x000000666774723e */ /* 0x000fe400000000ff */
[----:B------:R-:W-:Y:S01]  /*4660*/  F2FP.F16.F32.PACK_AB R118, R118, R37 ;  /* 0x000000257676723e */ /* 0x000fe200000000ff */
[----:B------:R1:W-:Y:S01]  /*4670*/  STSM.16.M88.4 [R22+0x200], R24 ;  /* 0x0002001816007844 */ /* 0x0003e20000000200 */
[----:B------:R-:W-:-:S02]  /*4680*/  F2FP.F16.F32.PACK_AB R119, R119, R36 ;  /* 0x000000247777723e */ /* 0x000fc400000000ff */
[----:B------:R-:W-:Y:S02]  /*4690*/  LEA R23, R95, R22, 0x1 ;  /* 0x000000165f177211 */ /* 0x000fe400078e08ff */
[----:B------:R-:W-:-:S03]  /*46a0*/  ISETP.GT.U32.AND P2, PT, R94, 0x3e, PT ;  /* 0x0000003e5e00780c */ /* 0x000fc60003f44070 */
[----:B------:R1:W-:Y:S01]  /*46b0*/  STSM.16.M88.4 [R23+0x200], R116 ;  /* 0x0002007417007844 */ /* 0x0003e20000000200 */
[----:B------:R-:W-:Y:S01]  /*46c0*/  @!PT LDS RZ, [RZ] ;  /* 0x00000000fffff984 */ /* 0x000fe20000000800 */
[----:B------:R-:W-:Y:S01]  /*46d0*/  @!PT LDS RZ, [RZ] ;  /* 0x00000000fffff984 */ /* 0x000fe20000000800 */
[----:B------:R-:W-:Y:S01]  /*46e0*/  @!PT LDS RZ, [RZ] ;  /* 0x00000000fffff984 */ /* 0x000fe20000000800 */
[----:B------:R-:W-:Y:S01]  /*46f0*/  @!PT LDS RZ, [RZ] ;  /* 0x00000000fffff984 */ /* 0x000fe20000000800 */
[----:B------:R2:W-:Y:S06]  /*4700*/  MEMBAR.ALL.CTA ;  /* 0x0000000000007992 */ /* 0x0005ec0000008000 */
[----:B--2---:R-:W2:Y:S02]  /*4710*/  FENCE.VIEW.ASYNC.S ;  /* 0x00000000000073c6 */ /* 0x004ea40000000000 */
[----:B--2---:R-:W-:Y:S06]  /*4720*/  BAR.SYNC.DEFER_BLOCKING 0x1, 0x100 ;  /* 0x0044000000007b1d */ /* 0x004fec0000010000 */
[----:B------:R-:W-:Y:S05]  /*4730*/  @P2 BRA `(.L_x_52) ;  /* 0x0000000000182947 */ /* 0x000fea0003800000 */
[----:B------:R-:W-:Y:S02]  /*4740*/  UIADD3 UR4, UP0, UR54, 0x4f0, URZ ;  /* 0x000004f036047890 */ /* 0x000fe4000ff1e03f */
[----:B------:R-:W-:Y:S02]  /*4750*/  UIADD3 UR44, UR51, 0x200, URZ ;  /* 0x00000200332c7890 */ /* 0x000fe4000fffe03f */
[----:B------:R-:W-:-:S09]  /*4760*/  UIADD3.X UR5, URZ, UR55, URZ, UP0, !UPT ;  /* 0x000000373f057290 */ /* 0x000fd200087fe43f */
[----:B------:R2:W-:Y:S01]  /*4770*/  UTMASTG.3D [UR44], [UR4] ;  /* 0x0000002c040073b5 */ /* 0x0005e20008010000 */
[----:B------:R0:W-:Y:S01]  /*4780*/  UTMACMDFLUSH ;  /* 0x00000000000079b7 */ /* 0x0001e20000000000 */
[----:B--2---:R-:W-:-:S04]  /*4790*/  DEPBAR.LE SB0, 0x1 ;  /* 0x000080400000791a */ /* 0x004fc80000000000 */
.L_x_52:
[----:B------:R-:W-:Y:S05]  /*47a0*/  BSYNC B0 ;  /* 0x0000000000007941 */ /* 0x000fea0003800000 */
.L_x_51:
[----:B------:R-:W-:Y:S01]  /*47b0*/  BAR.SYNC.DEFER_BLOCKING 0x1, 0x100 ;  /* 0x0044000000007b1d */ /* 0x000fe20000010000 */
[----:B------:R-:W-:Y:S01]  /*47c0*/  ISETP.NE.AND P3, PT, RZ, UR41, PT ;  /* 0x00000029ff007c0c */ /* 0x000fe2000bf65270 */
[----:B-1----:R-:W-:-:S12]  /*47d0*/  VIADD R24, R22, 0x200 ;  /* 0x0000020016187836 */ /* 0x002fd80000000000 */
[----:B------:R-:W-:Y:S05]  /*47e0*/  @!P3 BRA `(.L_x_53) ;  /* 0x000000000034b947 */ /* 0x000fea0003800000 */
[----:B------:R-:W-:Y:S04]  /*47f0*/  BSSY B0, `(.L_x_54) ;  /* 0x0000009000007945 */ /* 0x000fe80003800000 */
[----:B------:R-:W-:Y:S05]  /*4800*/  @P0 BRA `(.L_x_55) ;  /* 0x00000000001c0947 */ /* 0x000fea0003800000 */
[----:B------:R-:W-:-:S13]  /*4810*/  ISETP.NE.AND P3, PT, R109, 0x3, PT ;  /* 0x000000036d00780c */ /* 0x000fda0003f65270 */
[----:B------:R-:W-:Y:S05]  /*4820*/  @!P3 BRA `(.L_x_56) ;  /* 0x000000000004b947 */ /* 0x000fea0003800000 */
[----:B------:R-:W-:Y:S01]  /*4830*/  BPT.TRAP 0x1 ;  /* 0x000000040000795c */ /* 0x000fe20000300000 */
.L_x_56:
[----:B------:R-:W-:-:S04]  /*4840*/  ULEA UR4, UR40, UR51, 0x3 ;  /* 0x0000003328047291 */ /* 0x000fc8000f8e183f */
[----:B------:R-:W-:-:S04]  /*4850*/  UIADD3 UR4, UR4, 0x80, URZ ;  /* 0x0000008004047890 */ /* 0x000fc8000fffe03f */
[----:B------:R-:W-:-:S09]  /*4860*/  UPRMT UR4, UR50, 0x654, UR4 ;  /* 0x0000065432047896 */ /* 0x000fd20008000004 */
[----:B------:R-:W-:Y:S03]  /*4870*/  SYNCS.ARRIVE.TRANS64.RED.A1T0 RZ, [UR4], RZ ;  /* 0x000000ffffff79a7 */ /* 0x000fe60008100404 */
.L_x_55:
[----:B------:R-:W-:Y:S05]  /*4880*/  BSYNC B0 ;  /* 0x0000000000007941 */ /* 0x000fea0003800000 */
.L_x_54:
[----:B------:R-:W-:-:S04]  /*4890*/  UIADD3 UR40, UR40, 0x1, URZ ;  /* 0x0000000128287890 */ /* 0x000fc8000fffe03f */
[----:B------:R-:W-:-:S04]  /*48a0*/  UISETP.NE.AND UP0, UPT, UR40, 0x4, UPT ;  /* 0x000000042800788c */ /* 0x000fc8000bf05270 */
[----:B------:R-:W-:-:S12]  /*48b0*/  USEL UR40, UR40, URZ, UP0 ;  /* 0x0000003f28287287 */ /* 0x000fd80008000000 */
.L_x_53:
[----:B------:R-:W-:Y:S04]  /*48c0*/  BSSY B0, `(.L_x_57) ;  /* 0x0000011000007945 */ /* 0x000fe80003800000 */
[----:B------:R-:W-:Y:S05]  /*48d0*/  @P0 BRA `(.L_x_58) ;  /* 0x00000000003c0947 */ /* 0x000fea0003800000 */
[----:B------:R-:W-:-:S13]  /*48e0*/  ISETP.NE.AND P3, PT, R109, 0x3, PT ;  /* 0x000000036d00780c */ /* 0x000fda0003f65270 */
[----:B------:R-:W-:Y:S05]  /*48f0*/  @!P3 BRA `(.L_x_59) ;  /* 0x000000000004b947 */ /* 0x000fea0003800000 */
[----:B------:R-:W-:Y:S01]  /*4900*/  BPT.TRAP 0x1 ;  /* 0x000000040000795c */ /* 0x000fe20000300000 */
.L_x_59:
[----:B------:R-:W-:Y:S01]  /*4910*/  LEA R27, R21, UR51, 0x3 ;  /* 0x00000033151b7c11 */ /* 0x000fe2000f8e18ff */
[----:B------:R-:W-:Y:S01]  /*4920*/  BSSY B1, `(.L_x_60) ;  /* 0x0000006000017945 */ /* 0x000fe20003800000 */
[----:B------:R-:W-:Y:S02]  /*4930*/  SHF.L.U32 R28, R93, 0x1f, RZ ;  /* 0x0000001f5d1c7819 */ /* 0x000fe400000006ff */
[----:B------:R-:W-:Y:S02]  /*4940*/  @!P4 LEA R26, R21, R24, 0xd ;  /* 0x00000018151ac211 */ /* 0x000fe400078e68ff */
[----:B------:R-:W1:Y:S03]  /*4950*/  SYNCS.PHASECHK.TRANS64.TRYWAIT P3, [R27+URZ+0x60], R28 ;  /* 0x0000601c1b0075a7 */ /* 0x000e66000806017f */
[----:B------:R-:W-:Y:S01]  /*4960*/  @!P4 IMAD R25, R95, 0x2, R26 ;  /* 0x000000025f19c824 */ /* 0x000fe200078e021a */
[----:B-1----:R-:W-:Y:S06]  /*4970*/  @!P3 BRA `(.L_x_61) ;  /* 0x000000900094b947 */ /* 0x002fec0003800000 */
.L_x_167:
[----:B------:R-:W-:Y:S05]  /*4980*/  BSYNC B1 ;  /* 0x0000000000017941 */ /* 0x000fea0003800000 */
.L_x_60:
[----:B------:R-:W-:Y:S05]  /*4990*/  @!P4 WARPSYNC.ALL ;  /* 0x000000000000c948 */ /* 0x000fea0003800000 */
[----:B------:R2:W3:Y:S01]  /*49a0*/  @!P4 LDSM.16.M88.4 R8, [R26] ;  /* 0x000000001a08c83b */ /* 0x0004e20000000200 */
[----:B------:R-:W-:-:S03]  /*49b0*/  IADD3 R21, R21, 0x1, RZ ;  /* 0x0000000115157810 */ /* 0x000fc60007ffe0ff */
[----:B------:R2:W4:Y:S04]  /*49c0*/  @!P4 LDSM.16.M88.4 R4, [R25] ;  /* 0x000000001904c83b */ /* 0x0005280000000200 */
.L_x_58:
[----:B------:R-:W-:Y:S05]  /*49d0*/  BSYNC B0 ;  /* 0x0000000000007941 */ /* 0x000fea0003800000 */
.L_x_57:
[--C-:B--23--:R-:W-:Y:S02]  /*49e0*/  HADD2.F32 R26, -RZ, R9.reuse.H0_H0 ;  /* 0x20000009ff1a7230 */ /* 0x10cfe40000004100 */
[C---:B------:R-:W-:Y:S01]  /*49f0*/  FMUL R25, R91.reuse, R42 ;  /* 0x0000002a5b197220 */ /* 0x040fe20000400000 */
[----:B-1----:R-:W-:Y:S02]  /*4a00*/  HADD2.F32 R28, -RZ, R9.H1_H1 ;  /* 0x30000009ff1c7230 */ /* 0x002fe40000004100 */
[C---:B------:R-:W-:Y:S01]  /*4a10*/  FMUL R43, R91.reuse, R43 ;  /* 0x0000002b5b2b7220 */ /* 0x040fe20000400000 */
[C---:B------:R-:W-:Y:S01]  /*4a20*/  FMUL R45, R91.reuse, R45 ;  /* 0x0000002d5b2d7220 */ /* 0x040fe20000400000 */
[C---:B------:R-:W-:Y:S01]  /*4a30*/  FFMA R25, R92.reuse, R26, R25 ;  /* 0x0000001a5c197223 */ /* 0x040fe20000000019 */
[C---:B------:R-:W-:Y:S01]  /*4a40*/  FMUL R47, R91.reuse, R47 ;  /* 0x0000002f5b2f7220 */ /* 0x040fe20000400000 */
[----:B------:R-:W-:Y:S01]  /*4a50*/  FFMA R26, R92, R28, R43 ;  /* 0x0000001c5c1a7223 */ /* 0x000fe2000000002b */
[----:B------:R-:W-:Y:S01]  /*4a60*/  FMUL R49, R91, R49 ;  /* 0x000000315b317220 */ /* 0x000fe20000400000 */
[----:B------:R-:W-:Y:S01]  /*4a70*/  FMUL R42, R25, 0.70710676908493041992 ;  /* 0x3f3504f3192a7820 */ /* 0x000fe20000400000 */
[C---:B------:R-:W-:Y:S01]  /*4a80*/  FMUL R51, R91.reuse, R51 ;  /* 0x000000335b337220 */ /* 0x040fe20000400000 */
[----:B------:R-:W-:Y:S01]  /*4a90*/  FMUL R33, R26, 0.70710676908493041992 ;  /* 0x3f3504f31a217820 */ /* 0x000fe20000400000 */
[----:B------:R-:W-:Y:S01]  /*4aa0*/  FMUL R53, R91, R53 ;  /* 0x000000355b357220 */ /* 0x000fe20000400000 */
[C---:B------:R-:W-:Y:S01]  /*4ab0*/  FMUL R27, R42.reuse, R42 ;  /* 0x0000002a2a1b7220 */ /* 0x040fe20000400000 */
[C---:B------:R-:W-:Y:S01]  /*4ac0*/  FSETP.GE.AND P3, PT, |R42|.reuse, 1.0029599666595458984, PT ;  /* 0x3f8060fe2a00780b */ /* 0x040fe20003f66200 */
[C---:B------:R-:W-:Y:S01]  /*4ad0*/  FMUL R29, R33.reuse, R33 ;  /* 0x00000021211d7220 */ /* 0x040fe20000400000 */
[----:B------:R-:W-:Y:S01]  /*4ae0*/  FSETP.GE.AND P5, PT, |R33|, 1.0029599666595458984, PT ;  /* 0x3f8060fe2100780b */ /* 0x000fe20003fa6200 */
[----:B----4-:R-:W-:Y:S01]  /*4af0*/  HADD2.F32 R105, -RZ, R7.H1_H1 ;  /* 0x30000007ff697230 */ /* 0x010fe20000004100 */
[----:B------:R-:W-:Y:S01]  /*4b00*/  FSEL R27, |R42|, R27, P3 ;  /* 0x0000001b2a1b7208 */ /* 0x000fe20001800200 */
[C---:B------:R-:W-:Y:S01]  /*4b10*/  FMUL R55, R91.reuse, R55 ;  /* 0x000000375b377220 */ /* 0x040fe20000400000 */
[----:B------:R-:W-:Y:S01]  /*4b20*/  FSEL R28, R0, 8.4834944573231041431e-05, P3 ;  /* 0x38b1e96a001c7808 */ /* 0x000fe20001800000 */
[----:B------:R-:W-:Y:S01]  /*4b30*/  FMUL R41, R91, R41 ;  /* 0x000000295b297220 */ /* 0x000fe20000400000 */
[----:B------:R-:W-:Y:S01]  /*4b40*/  FSEL R30, -R3, -0.00082130916416645050049, P3 ;  /* 0xba574d20031e7808 */ /* 0x000fe20001800100 */
[----:B------:R-:W-:Y:S01]  /*4b50*/  FFMA R105, R92, R105, R55 ;  /* 0x000000695c697223 */ /* 0x000fe20000000037 */
[----:B------:R-:W-:Y:S01]  /*4b60*/  FSEL R32, R12, 0.0052134888246655464172, P3 ;  /* 0x3baad5ea0c207808 */ /* 0x000fe20001800000 */
[----:B------:R-:W-:Y:S01]  /*4b70*/  HADD2.F32 R103, -RZ, R8.H0_H0 ;  /* 0x20000008ff677230 */ /* 0x000fe20000004100 */
[----:B------:R-:W-:Y:S01]  /*4b80*/  FSEL R29, |R33|, R29, P5 ;  /* 0x0000001d211d7208 */ /* 0x000fe20002800200 */
[----:B------:R-:W-:Y:S01]  /*4b90*/  FFMA R28, R27, R28, R30 ;  /* 0x0000001c1b1c7223 */ /* 0x000fe2000000001e */
[----:B------:R-:W-:Y:S01]  /*4ba0*/  FSEL R34, R0, 8.4834944573231041431e-05, P5 ;  /* 0x38b1e96a00227808 */ /* 0x000fe20002800000 */
[----:B------:R-:W-:Y:S05]  /*4bb0*/  WARPSYNC.ALL ;  /* 0x0000000000007948 */ /* 0x000fea0003800000 */
[----:B------:R-:W-:Y:S01]  /*4bc0*/  FSEL R36, -R3, -0.00082130916416645050049, P5 ;  /* 0xba574d2003247808 */ /* 0x000fe20002800100 */
[----:B------:R-:W-:Y:S01]  /*4bd0*/  FFMA R28, R27, R28, R32 ;  /* 0x0000001c1b1c7223 */ /* 0x000fe20000000020 */
[----:B------:R-:W-:Y:S01]  /*4be0*/  FSEL R30, -R13, -0.026868773624300956726, P3 ;  /* 0xbcdc1be70d1e7808 */ /* 0x000fe20001800100 */
[----:B------:R-:W-:Y:S01]  /*4bf0*/  BSSY B0, `(.L_x_62) ;  /* 0x00001bc000007945 */ /* 0x000fe20003800000 */
        /* <DEDUP_REMOVED lines=16> */
[----:B------:R-:W-:Y:S01]  /*4d00*/  FSEL R31, R20, 0.12837915122509002686, P5 ;  /* 0x3e0375d3141f7808 */ /* 0x000fe20002800000 */
[----:B------:R-:W-:Y:S01]  /*4d10*/  FFMA R34, R29, R34, R36 ;  /* 0x000000221d227223 */ /* 0x000fe20000000024 */
[----:B------:R-:W-:Y:S01]  /*4d20*/  FSEL R28, -|R33|, R33, P5 ;  /* 0x00000021211c7208 */ /* 0x000fe20002800300 */
[----:B------:R-:W-:-:S02]  /*4d30*/  FFMA R27, R27, R30, R30 ;  /* 0x0000001e1b1b7223 */ /* 0x000fc4000000001e */
[----:B------:R-:W-:Y:S01]  /*4d40*/  FFMA R31, R29, R34, R31 ;  /* 0x000000221d1f7223 */ /* 0x000fe2000000001f */
[----:B------:R-:W-:Y:S01]  /*4d50*/  FMUL R29, R91, R44 ;  /* 0x0000002c5b1d7220 */ /* 0x000fe20000400000 */
[----:B------:R-:W1:Y:S01]  /*4d60*/  @P3 MUFU.EX2 R30, R27 ;  /* 0x0000001b001e3308 */ /* 0x000e620000000800 */
[--C-:B------:R-:W-:Y:S02]  /*4d70*/  HADD2.F32 R34, -RZ, R10.reuse.H1_H1 ;  /* 0x3000000aff227230 */ /* 0x100fe40000004100 */
[----:B------:R-:W-:Y:S01]  /*4d80*/  FFMA R28, R31, R28, R28 ;  /* 0x0000001c1f1c7223 */ /* 0x000fe2000000001c */
[----:B------:R-:W-:-:S04]  /*4d90*/  HADD2.F32 R31, -RZ, R10.H0_H0 ;  /* 0x2000000aff1f7230 */ /* 0x000fc80000004100 */
[----:B------:R-:W2:Y:S01]  /*4da0*/  @P5 MUFU.EX2 R32, R28 ;  /* 0x0000001c00205308 */ /* 0x000ea20000000800 */
[----:B------:R-:W-:-:S04]  /*4db0*/  FFMA R29, R92, R31, R29 ;  /* 0x0000001f5c1d7223 */ /* 0x000fc8000000001d */
[----:B------:R-:W-:Y:S01]  /*4dc0*/  FMUL R98, R29, 0.70710676908493041992 ;  /* 0x3f3504f31d627820 */ /* 0x000fe20000400000 */
[----:B-1----:R-:W-:Y:S01]  /*4dd0*/  @P3 FADD R31, -R30, 1 ;  /* 0x3f8000001e1f3421 */ /* 0x002fe20000000100 */
[----:B------:R-:W-:-:S04]  /*4de0*/  FFMA R30, R92, R34, R45 ;  /* 0x000000225c1e7223 */ /* 0x000fc8000000002d */
[----:B------:R-:W-:Y:S01]  /*4df0*/  @P3 LOP3.LUT R27, R31, 0x80000000, R42, 0xb8, !PT ;  /* 0x800000001f1b3812 */ /* 0x000fe200078eb82a */
[C---:B------:R-:W-:Y:S01]  /*4e00*/  FMUL R31, R98.reuse, R98 ;  /* 0x00000062621f7220 */ /* 0x040fe20000400000 */
[----:B------:R-:W-:Y:S01]  /*4e10*/  FSETP.GE.AND P3, PT, |R98|, 1.0029599666595458984, PT ;  /* 0x3f8060fe6200780b */ /* 0x000fe20003f66200 */
[----:B--2---:R-:W-:Y:S01]  /*4e20*/  @P5 FADD R32, -R32, 1 ;  /* 0x3f80000020205421 */ /* 0x004fe20000000100 */
[----:B------:R-:W-:Y:S01]  /*4e30*/  FMUL R37, R30, 0.70710676908493041992 ;  /* 0x3f3504f31e257820 */ /* 0x000fe20000400000 */
[----:B------:R-:W-:Y:S01]  /*4e40*/  FADD R27, R27, 1 ;  /* 0x3f8000001b1b7421 */ /* 0x000fe20000000000 */
[----:B------:R-:W-:Y:S02]  /*4e50*/  FSEL R31, |R98|, R31, P3 ;  /* 0x0000001f621f7208 */ /* 0x000fe40001800200 */
[----:B------:R-:W-:Y:S01]  /*4e60*/  @P5 LOP3.LUT R28, R32, 0x80000000, R33, 0xb8, !PT ;  /* 0x80000000201c5812 */ /* 0x000fe200078eb821 */
[----:B------:R-:W-:Y:S01]  /*4e70*/  FMUL R33, R37, R37 ;  /* 0x0000002525217220 */ /* 0x000fe20000400000 */
[----:B------:R-:W-:-:S02]  /*4e80*/  FSEL R32, R0, 8.4834944573231041431e-05, P3 ;  /* 0x38b1e96a00207808 */ /* 0x000fc40001800000 */
[----:B------:R-:W-:Y:S01]  /*4e90*/  FSEL R34, -R3, -0.00082130916416645050049, P3 ;  /* 0xba574d2003227808 */ /* 0x000fe20001800100 */
[----:B------:R-:W-:Y:S01]  /*4ea0*/  FADD R28, R28, 1 ;  /* 0x3f8000001c1c7421 */ /* 0x000fe20000000000 */
[----:B------:R-:W-:Y:S02]  /*4eb0*/  FSETP.GE.AND P5, PT, |R37|, 1.0029599666595458984, PT ;  /* 0x3f8060fe2500780b */ /* 0x000fe40003fa6200 */
[----:B------:R-:W-:Y:S01]  /*4ec0*/  FSEL R36, -R13, -0.026868773624300956726, P3 ;  /* 0xbcdc1be70d247808 */ /* 0x000fe20001800100 */
[----:B------:R-:W-:Y:S01]  /*4ed0*/  FFMA R32, R31, R32, R34 ;  /* 0x000000201f207223 */ /* 0x000fe20000000022 */
[----:B------:R-:W-:Y:S02]  /*4ee0*/  FSEL R34, R12, 0.0052134888246655464172, P3 ;  /* 0x3baad5ea0c227808 */ /* 0x000fe40001800000 */
[----:B------:R-:W-:Y:S02]  /*4ef0*/  FSEL R33, |R37|, R33, P5 ;  /* 0x0000002125217208 */ /* 0x000fe40002800200 */
[----:B------:R-:W-:Y:S01]  /*4f00*/  FSEL R38, R0, 8.4834944573231041431e-05, P5 ;  /* 0x38b1e96a00267808 */ /* 0x000fe20002800000 */
[----:B------:R-:W-:Y:S01]  /*4f10*/  FFMA R32, R31, R32, R34 ;  /* 0x000000201f207223 */ /* 0x000fe20000000022 */
[----:B------:R-:W-:-:S02]  /*4f20*/  FSEL R42, -R3, -0.00082130916416645050049, P5 ;  /* 0xba574d20032a7808 */ /* 0x000fc40002800100 */
[----:B------:R-:W-:Y:S01]  /*4f30*/  FSEL R44, R12, 0.0052134888246655464172, P5 ;  /* 0x3baad5ea0c2c7808 */ /* 0x000fe20002800000 */
[----:B------:R-:W-:Y:S01]  /*4f40*/  FFMA R32, R31, R32, R36 ;  /* 0x000000201f207223 */ /* 0x000fe20000000024 */
[C---:B------:R-:W-:Y:S01]  /*4f50*/  FSEL R34, R14.reuse, 0.11284004896879196167, P3 ;  /* 0x3de718af0e227808 */ /* 0x040fe20001800000 */
[----:B------:R-:W-:Y:S01]  /*4f60*/  FFMA R38, R33, R38, R42 ;  /* 0x0000002621267223 */ /* 0x000fe2000000002a */
[----:B------:R-:W-:Y:S02]  /*4f70*/  FSEL R42, -R13, -0.026868773624300956726, P5 ;  /* 0xbcdc1be70d2a7808 */ /* 0x000fe40002800100 */
[----:B------:R-:W-:Y:S01]  /*4f80*/  FSEL R36, R15, -0.37612664699554443359, P3 ;  /* 0xbec093ac0f247808 */ /* 0x000fe20001800000 */
[----:B------:R-:W-:Y:S01]  /*4f90*/  FFMA R38, R33, R38, R44 ;  /* 0x0000002621267223 */ /* 0x000fe2000000002c */
[----:B------:R-:W-:Y:S01]  /*4fa0*/  FFMA R32, R31, R32, R34 ;  /* 0x000000201f207223 */ /* 0x000fe20000000022 */
[----:B------:R-:W-:Y:S02]  /*4fb0*/  FSEL R44, R14, 0.11284004896879196167, P5 ;  /* 0x3de718af0e2c7808 */ /* 0x000fe40002800000 */
        /* <DEDUP_REMOVED lines=189> */
[C---:B------:R-:W-:Y:S01]  /*5b90*/  FFMA R50, R49.reuse, R50, R52 ;  /* 0x0000003231327223 */ /* 0x040fe20000000034 */
        /* <DEDUP_REMOVED lines=15> */
[C---:B------:R-:W-:Y:S01]  /*5c90*/  FSEL R52, R20.reuse, 0.12837915122509002686, P3 ;  /* 0x3e0375d314347808 */ /* 0x040fe20001800000 */
        /* <DEDUP_REMOVED lines=11> */
[----:B------:R-:W1:Y:S02]  /*5d50*/  @P3 MUFU.EX2 R52, R49 ;  /* 0x0000003100343308 */ /* 0x000e640000000800 */
[----:B------:R-:W-:Y:S01]  /*5d60*/  FFMA R98, R53, R50, R50 ;  /* 0x0000003235627223 */ /* 0x000fe20000000032 */
[----:B------:R-:W-:-:S05]  /*5d70*/  HADD2.F32 R50, -RZ, R7.H0_H0 ;  /* 0x20000007ff327230 */ /* 0x000fca0000004100 */
[----:B------:R-:W2:Y:S01]  /*5d80*/  @P5 MUFU.EX2 R53, R98 ;  /* 0x0000006200355308 */ /* 0x000ea20000000800 */
[----:B------:R-:W-:-:S04]  /*5d90*/  FFMA R50, R92, R50, R51 ;  /* 0x000000325c327223 */ /* 0x000fc80000000033 */
[----:B------:R-:W-:Y:S01]  /*5da0*/  FMUL R114, R50, 0.70710676908493041992 ;  /* 0x3f3504f332727820 */ /* 0x000fe20000400000 */
[----:B-1----:R-:W-:-:S03]  /*5db0*/  @P3 FADD R52, -R52, 1 ;  /* 0x3f80000034343421 */ /* 0x002fc60000000100 */
[----:B------:R-:W-:Y:S02]  /*5dc0*/  FMUL R51, R114, R114 ;  /* 0x0000007272337220 */ /* 0x000fe40000400000 */
[----:B------:R-:W-:Y:S01]  /*5dd0*/  @P3 LOP3.LUT R49, R52, 0x80000000, R99, 0xb8, !PT ;  /* 0x8000000034313812 */ /* 0x000fe200078eb863 */
[----:B------:R-:W-:Y:S01]  /*5de0*/  FMUL R99, R105, 0.70710676908493041992 ;  /* 0x3f3504f369637820 */ /* 0x000fe20000400000 */
[C---:B------:R-:W-:Y:S01]  /*5df0*/  FSETP.GE.AND P3, PT, |R114|.reuse, 1.0029599666595458984, PT ;  /* 0x3f8060fe7200780b */ /* 0x040fe20003f66200 */
[----:B--2---:R-:W-:Y:S02]  /*5e00*/  @P5 FADD R53, -R53, 1 ;  /* 0x3f80000035355421 */ /* 0x004fe40000000100 */
[----:B------:R-:W-:Y:S01]  /*5e10*/  FADD R49, R49, 1 ;  /* 0x3f80000031317421 */ /* 0x000fe20000000000 */
[----:B------:R-:W-:Y:S02]  /*5e20*/  FSEL R51, |R114|, R51, P3 ;  /* 0x0000003372337208 */ /* 0x000fe40001800200 */
[----:B------:R-:W-:-:S02]  /*5e30*/  FSEL R52, R0, 8.4834944573231041431e-05, P3 ;  /* 0x38b1e96a00347808 */ /* 0x000fc40001800000 */
[----:B------:R-:W-:Y:S02]  /*5e40*/  FSEL R54, -R3, -0.00082130916416645050049, P3 ;  /* 0xba574d2003367808 */ /* 0x000fe40001800100 */
[----:B------:R-:W-:Y:S01]  /*5e50*/  @P5 LOP3.LUT R98, R53, 0x80000000, R106, 0xb8, !PT ;  /* 0x8000000035625812 */ /* 0x000fe200078eb86a */
[C---:B------:R-:W-:Y:S01]  /*5e60*/  FMUL R53, R99.reuse, R99 ;  /* 0x0000006363357220 */ /* 0x040fe20000400000 */
[----:B------:R-:W-:Y:S01]  /*5e70*/  FSETP.GE.AND P5, PT, |R99|, 1.0029599666595458984, PT ;  /* 0x3f8060fe6300780b */ /* 0x000fe20003fa6200 */
[----:B------:R-:W-:Y:S01]  /*5e80*/  FFMA R52, R51, R52, R54 ;  /* 0x0000003433347223 */ /* 0x000fe20000000036 */
[----:B------:R-:W-:Y:S01]  /*5e90*/  FSEL R54, R12, 0.0052134888246655464172, P3 ;  /* 0x3baad5ea0c367808 */ /* 0x000fe20001800000 */
[----:B------:R-:W-:Y:S01]  /*5ea0*/  FADD R98, R98, 1 ;  /* 0x3f80000062627421 */ /* 0x000fe20000000000 */
[----:B------:R-:W-:Y:S02]  /*5eb0*/  FSEL R55, |R99|, R53, P5 ;  /* 0x0000003563377208 */ /* 0x000fe40002800200 */
[----:B------:R-:W-:Y:S01]  /*5ec0*/  FSEL R102, R0, 8.4834944573231041431e-05, P5 ;  /* 0x38b1e96a00667808 */ /* 0x000fe20002800000 */
[----:B------:R-:W-:Y:S01]  /*5ed0*/  FFMA R52, R51, R52, R54 ;  /* 0x0000003433347223 */ /* 0x000fe20000000036 */
[----:B------:R-:W-:-:S02]  /*5ee0*/  FSEL R104, -R3, -0.00082130916416645050049, P5 ;  /* 0xba574d2003687808 */ /* 0x000fc40002800100 */
[----:B------:R-:W-:Y:S02]  /*5ef0*/  FSEL R100, -R13, -0.026868773624300956726, P3 ;  /* 0xbcdc1be70d647808 */ /* 0x000fe40001800100 */
        /* <DEDUP_REMOVED lines=18> */
[----:B------:R-:W-:-:S02]  /*6020*/  HADD2.F32 R104, -RZ, R8.H1_H1 ;  /* 0x30000008ff687230 */ /* 0x000fc40000004100 */
[----:B------:R-:W-:Y:S01]  /*6030*/  FFMA R100, R52, R53, R53 ;  /* 0x0000003534647223 */ /* 0x000fe20000000035 */
[----:B------:R-:W-:Y:S01]  /*6040*/  FSEL R53, -|R99|, R99, P5 ;  /* 0x0000006363357208 */ /* 0x000fe20002800300 */
[----:B------:R-:W-:Y:S02]  /*6050*/  FFMA R102, R55, R102, R51 ;  /* 0x0000006637667223 */ /* 0x000fe40000000033 */
[----:B------:R-:W1:Y:S01]  /*6060*/  @P3 MUFU.EX2 R51, R100 ;  /* 0x0000006400333308 */ /* 0x000e620000000800 */
[----:B------:R-:W-:Y:S01]  /*6070*/  FFMA R104, R92, R104, R41 ;  /* 0x000000685c687223 */ /* 0x000fe20000000029 */
[----:B------:R-:W-:Y:S01]  /*6080*/  FFMA R102, R102, R53, R53 ;  /* 0x0000003566667223 */ /* 0x000fe20000000035 */
[----:B------:R-:W-:Y:S02]  /*6090*/  FMUL R41, R91, R40 ;  /* 0x000000285b297220 */ /* 0x000fe40000400000 */
[----:B------:R-:W-:Y:S02]  /*60a0*/  FMUL R106, R104, 0.70710676908493041992 ;  /* 0x3f3504f3686a7820 */ /* 0x000fe40000400000 */
[----:B------:R-:W-:Y:S01]  /*60b0*/  FFMA R103, R92, R103, R41 ;  /* 0x000000675c677223 */ /* 0x000fe20000000029 */
[----:B------:R-:W2:Y:S01]  /*60c0*/  @P5 MUFU.EX2 R52, R102 ;  /* 0x0000006600345308 */ /* 0x000ea20000000800 */
[----:B------:R-:W-:-:S02]  /*60d0*/  FMUL R40, R106, R106 ;  /* 0x0000006a6a287220 */ /* 0x000fc40000400000 */
[----:B------:R-:W-:Y:S01]  /*60e0*/  FMUL R107, R103, 0.70710676908493041992 ;  /* 0x3f3504f3676b7820 */ /* 0x000fe20000400000 */
[----:B-1----:R-:W-:-:S05]  /*60f0*/  @P3 FADD R51, -R51, 1 ;  /* 0x3f80000033333421 */ /* 0x002fca0000000100 */
[----:B------:R-:W-:Y:S02]  /*6100*/  @P3 LOP3.LUT R100, R51, 0x80000000, R114, 0xb8, !PT ;  /* 0x8000000033643812 */ /* 0x000fe400078eb872 */
[----:B------:R-:W-:Y:S01]  /*6110*/  FSETP.GE.AND P3, PT, |R106|, 1.0029599666595458984, PT ;  /* 0x3f8060fe6a00780b */ /* 0x000fe20003f66200 */
[----:B--2---:R-:W-:Y:S02]  /*6120*/  @P5 FADD R52, -R52, 1 ;  /* 0x3f80000034345421 */ /* 0x004fe40000000100 */
[----:B------:R-:W-:Y:S01]  /*6130*/  FADD R100, R100, 1 ;  /* 0x3f80000064647421 */ /* 0x000fe20000000000 */
[----:B------:R-:W-:Y:S02]  /*6140*/  FSEL R41, R0, 8.4834944573231041431e-05, P3 ;  /* 0x38b1e96a00297808 */ /* 0x000fe40001800000 */
[----:B------:R-:W-:Y:S02]  /*6150*/  @P5 LOP3.LUT R102, R52, 0x80000000, R99, 0xb8, !PT ;  /* 0x8000000034665812 */ /* 0x000fe400078eb863 */
[----:B------:R-:W-:Y:S01]  /*6160*/  FSEL R52, |R106|, R40, P3 ;  /* 0x000000286a347208 */ /* 0x000fe20001800200 */
[----:B------:R-:W-:Y:S01]  /*6170*/  FMUL R40, R107, R107 ;  /* 0x0000006b6b287220 */ /* 0x000fe20000400000 */
[----:B------:R-:W-:Y:S01]  /*6180*/  FSEL R51, -R3, -0.00082130916416645050049, P3 ;  /* 0xba574d2003337808 */ /* 0x000fe20001800100 */
[----:B------:R-:W-:Y:S01]  /*6190*/  FADD R102, R102, 1 ;  /* 0x3f80000066667421 */ /* 0x000fe20000000000 */
[----:B------:R-:W-:-:S02]  /*61a0*/  FSETP.GE.AND P5, PT, |R107|, 1.0029599666595458984, PT ;  /* 0x3f8060fe6b00780b */ /* 0x000fc40003fa6200 */
[----:B------:R-:W-:Y:S01]  /*61b0*/  FSEL R55, R12, 0.0052134888246655464172, P3 ;  /* 0x3baad5ea0c377808 */ /* 0x000fe20001800000 */
[----:B------:R-:W-:Y:S01]  /*61c0*/  FFMA R53, R52, R41, R51 ;  /* 0x0000002934357223 */ /* 0x000fe20000000033 */
[----:B------:R-:W-:Y:S02]  /*61d0*/  FSEL R40, |R107|, R40, P5 ;  /* 0x000000286b287208 */ /* 0x000fe40002800200 */
[----:B------:R-:W-:Y:S01]  /*61e0*/  FSEL R41, R0, 8.4834944573231041431e-05, P5 ;  /* 0x38b1e96a00297808 */ /* 0x000fe20002800000 */
[----:B------:R-:W-:Y:S01]  /*61f0*/  FFMA R55, R52, R53, R55 ;  /* 0x0000003534377223 */ /* 0x000fe20000000037 */
[----:B------:R-:W-:Y:S02]  /*6200*/  FSEL R51, -R3, -0.00082130916416645050049, P5 ;  /* 0xba574d2003337808 */ /* 0x000fe40002800100 */
[C---:B------:R-:W-:Y:S02]  /*6210*/  FSEL R99, -R13.reuse, -0.026868773624300956726, P3 ;  /* 0xbcdc1be70d637808 */ /* 0x040fe40001800100 */
[----:B------:R-:W-:Y:S01]  /*6220*/  FSEL R53, R12, 0.0052134888246655464172, P5 ;  /* 0x3baad5ea0c357808 */ /* 0x000fe20002800000 */
[----:B------:R-:W-:Y:S01]  /*6230*/  FFMA R41, R40, R41, R51 ;  /* 0x0000002928297223 */ /* 0x000fe20000000033 */
[----:B------:R-:W-:Y:S01]  /*6240*/  FSEL R101, R14, 0.11284004896879196167, P3 ;  /* 0x3de718af0e657808 */ /* 0x000fe20001800000 */
        /* <DEDUP_REMOVED lines=17> */
[----:B------:R-:W-:Y:S02]  /*6360*/  FFMA R41, R40, R41, R52 ;  /* 0x0000002928297223 */ /* 0x000fe40000000034 */
[----:B------:R-:W1:Y:S02]  /*6370*/  @P3 MUFU.EX2 R51, R55 ;  /* 0x0000003700333308 */ /* 0x000e640000000800 */
[----:B------:R-:W-:-:S06]  /*6380*/  FFMA R41, R41, R54, R54 ;  /* 0x0000003629297223 */ /* 0x000fcc0000000036 */
[----:B------:R-:W2:Y:S01]  /*6390*/  @P5 MUFU.EX2 R40, R41 ;  /* 0x0000002900285308 */ /* 0x000ea20000000800 */
[----:B-1----:R-:W-:-:S05]  /*63a0*/  @P3 FADD R51, -R51, 1 ;  /* 0x3f80000033333421 */ /* 0x002fca0000000100 */
[----:B------:R-:W-:Y:S01]  /*63b0*/  @P3 LOP3.LUT R55, R51, 0x80000000, R106, 0xb8, !PT ;  /* 0x8000000033373812 */ /* 0x000fe200078eb86a */
[----:B--2---:R-:W-:-:S04]  /*63c0*/  @P5 FADD R40, -R40, 1 ;  /* 0x3f80000028285421 */ /* 0x004fc80000000100 */
[----:B------:R-:W-:Y:S01]  /*63d0*/  FADD R55, R55, 1 ;  /* 0x3f80000037377421 */ /* 0x000fe20000000000 */
[----:B------:R-:W-:Y:S01]  /*63e0*/  @P5 LOP3.LUT R41, R40, 0x80000000, R107, 0xb8, !PT ;  /* 0x8000000028295812 */ /* 0x000fe200078eb86b */
[----:B------:R-:W-:Y:S01]  /*63f0*/  FMUL R40, R25, 0.5 ;  /* 0x3f00000019287820 */ /* 0x000fe20000400000 */
[----:B------:R-:W-:Y:S01]  /*6400*/  FMUL R25, R26, 0.5 ;  /* 0x3f0000001a197820 */ /* 0x000fe20000400000 */
[----:B------:R-:W-:Y:S01]  /*6410*/  FMUL R26, R29, 0.5 ;  /* 0x3f0000001d1a7820 */ /* 0x000fe20000400000 */
[----:B------:R-:W-:Y:S01]  /*6420*/  FMUL R29, R30, 0.5 ;  /* 0x3f0000001e1d7820 */ /* 0x000fe20000400000 */
[----:B------:R-:W-:Y:S01]  /*6430*/  FMUL R40, R27, R40 ;  /* 0x000000281b287220 */ /* 0x000fe20000400000 */
[----:B------:R-:W-:Y:S01]  /*6440*/  FMUL R51, R28, R25 ;  /* 0x000000191c337220 */ /* 0x000fe20000400000 */
[----:B------:R-:W-:Y:S01]  /*6450*/  FMUL R30, R31, R26 ;  /* 0x0000001a1f1e7220 */ /* 0x000fe20000400000 */
[----:B------:R-:W-:Y:S01]  /*6460*/  FMUL R26, R33, 0.5 ;  /* 0x3f000000211a7820 */ /* 0x000fe20000400000 */
[----:B------:R-:W-:Y:S01]  /*6470*/  FMUL R28, R37, 0.5 ;  /* 0x3f000000251c7820 */ /* 0x000fe20000400000 */
[----:B------:R-:W-:Y:S01]  /*6480*/  FMUL R25, R34, 0.5 ;  /* 0x3f00000022197820 */ /* 0x000fe20000400000 */
[----:B------:R-:W-:Y:S01]  /*6490*/  FMUL R27, R38, 0.5 ;  /* 0x3f000000261b7820 */ /* 0x000fe20000400000 */
[----:B------:R-:W-:Y:S01]  /*64a0*/  FMUL R31, R32, R29 ;  /* 0x0000001d201f7220 */ /* 0x000fe20000400000 */
[----:B------:R-:W-:Y:S01]  /*64b0*/  FMUL R35, R35, R26 ;  /* 0x0000001a23237220 */ /* 0x000fe20000400000 */
        /* <DEDUP_REMOVED lines=11> */
[----:B------:R-:W-:Y:S01]  /*6570*/  FMUL R28, R104, 0.5 ;  /* 0x3f000000681c7820 */ /* 0x000fe20000400000 */
[----:B------:R-:W-:Y:S01]  /*6580*/  FMUL R26, R103, 0.5 ;  /* 0x3f000000671a7820 */ /* 0x000fe20000400000 */
[----:B------:R-:W-:Y:S01]  /*6590*/  FADD R41, R41, 1 ;  /* 0x3f80000029297421 */ /* 0x000fe20000000000 */
[----:B------:R-:W-:Y:S01]  /*65a0*/  FMUL R25, R50, 0.5 ;  /* 0x3f00000032197820 */ /* 0x000fe20000400000 */
[----:B------:R-:W-:Y:S01]  /*65b0*/  FMUL R27, R105, 0.5 ;  /* 0x3f000000691b7820 */ /* 0x000fe20000400000 */
[----:B------:R-:W-:Y:S01]  /*65c0*/  FMUL R55, R55, R28 ;  /* 0x0000001c37377220 */ /* 0x000fe20000400000 */
[----:B------:R-:W-:Y:S01]  /*65d0*/  FMUL R26, R41, R26 ;  /* 0x0000001a291a7220 */ /* 0x000fe20000400000 */
[----:B------:R-:W-:Y:S01]  /*65e0*/  FMUL R100, R100, R25 ;  /* 0x0000001964647220 */ /* 0x000fe20000400000 */
[----:B------:R-:W-:Y:S01]  /*65f0*/  FMUL R27, R102, R27 ;  /* 0x0000001b661b7220 */ /* 0x000fe20000400000 */
[----:B------:R-:W-:-:S02]  /*6600*/  F2FP.F16.F32.PACK_AB R30, R31, R30 ;  /* 0x0000001e1f1e723e */ /* 0x000fc400000000ff */
[----:B------:R-:W-:Y:S02]  /*6610*/  F2FP.F16.F32.PACK_AB R29, R51, R40 ;  /* 0x00000028331d723e */ /* 0x000fe400000000ff */
[----:B------:R-:W-:Y:S02]  /*6620*/  F2FP.F16.F32.PACK_AB R31, R36, R35 ;  /* 0x00000023241f723e */ /* 0x000fe400000000ff */
[----:B------:R-:W-:Y:S02]  /*6630*/  F2FP.F16.F32.PACK_AB R32, R33, R32 ;  /* 0x000000202120723e */ /* 0x000fe400000000ff */
[----:B------:R-:W-:Y:S02]  /*6640*/  F2FP.F16.F32.PACK_AB R28, R55, R26 ;  /* 0x0000001a371c723e */ /* 0x000fe400000000ff */
[----:B------:R-:W-:Y:S02]  /*6650*/  F2FP.F16.F32.PACK_AB R33, R46, R45 ;  /* 0x0000002d2e21723e */ /* 0x000fe400000000ff */
[----:B------:R-:W-:Y:S01]  /*6660*/  F2FP.F16.F32.PACK_AB R34, R37, R34 ;  /* 0x000000222522723e */ /* 0x000fe200000000ff */
[----:B------:R1:W-:Y:S01]  /*6670*/  STSM.16.M88.4 [R22+0x2200], R28 ;  /* 0x0022001c16007844 */ /* 0x0003e20000000200 */
[----:B------:R-:W-:-:S05]  /*6680*/  F2FP.F16.F32.PACK_AB R35, R27, R100 ;  /* 0x000000641b23723e */ /* 0x000fca00000000ff */
        /* <DEDUP_REMOVED lines=11> */
[----:B------:R-:W-:Y:S02]  /*6740*/  UIADD3 UR4, UR51, 0x2200, URZ ;  /* 0x0000220033047890 */ /* 0x000fe4000fffe03f */
[----:B------:R-:W-:Y:S01]  /*6750*/  UIADD3.X UR9, URZ, UR55, URZ, UP0, !UPT ;  /* 0x000000373f097290 */ /* 0x000fe200087fe43f */
[----:B------:R-:W-:Y:S01]  /*6760*/  UMOV UR6, UR46 ;  /* 0x0000002e00067c82 */ /* 0x000fe20008000000 */
[----:B------:R-:W-:-:S07]  /*6770*/  UMOV UR7, UR47 ;  /* 0x0000002f00077c82 */ /* 0x000fce0008000000 */
[----:B------:R2:W-:Y:S01]  /*6780*/  UTMASTG.3D [UR4], [UR8] ;  /* 0x00000004080073b5 */ /* 0x0005e20008010000 */
[----:B------:R0:W-:Y:S01]  /*6790*/  UTMACMDFLUSH ;  /* 0x00000000000079b7 */ /* 0x0001e20000000000 */
[----:B--2---:R-:W-:-:S04]  /*67a0*/  DEPBAR.LE SB0, 0x1 ;  /* 0x000080400000791a */ /* 0x004fc80000000000 */
.L_x_63:
[----:B------:R-:W-:Y:S05]  /*67b0*/  BSYNC B0 ;  /* 0x0000000000007941 */ /* 0x000fea0003800000 */
.L_x_62:
[----:B------:R-:W-:Y:S06]  /*67c0*/  BAR.SYNC.DEFER_BLOCKING 0x1, 0x100 ;  /* 0x0044000000007b1d */ /* 0x000fec0000010000 */
[----:B------:R-:W-:Y:S04]  /*67d0*/  BSSY B0, `(.L_x_64) ;  /* 0x0000009000007945 */ /* 0x000fe80003800000 */
[----:B------:R-:W-:Y:S05]  /*67e0*/  @P0 BRA `(.L_x_65) ;  /* 0x00000000001c0947 */ /* 0x000fea0003800000 */
[----:B------:R-:W-:-:S13]  /*67f0*/  ISETP.NE.AND P3, PT, R109, 0x3, PT ;  /* 0x000000036d00780c */ /* 0x000fda0003f65270 */
[----:B------:R-:W-:Y:S05]  /*6800*/  @!P3 BRA `(.L_x_66) ;  /* 0x000000000004b947 */ /* 0x000fea0003800000 */
[----:B------:R-:W-:Y:S01]  /*6810*/  BPT.TRAP 0x1 ;  /* 0x000000040000795c */ /* 0x000fe20000300000 */
.L_x_66:
[----:B------:R-:W-:-:S04]  /*6820*/  ULEA UR4, UR40, UR51, 0x3 ;  /* 0x0000003328047291 */ /* 0x000fc8000f8e183f */
[----:B------:R-:W-:-:S04]  /*6830*/  UIADD3 UR4, UR4, 0x80, URZ ;  /* 0x0000008004047890 */ /* 0x000fc8000fffe03f */
[----:B------:R-:W-:-:S09]  /*6840*/  UPRMT UR4, UR50, 0x654, UR4 ;  /* 0x0000065432047896 */ /* 0x000fd20008000004 */
[----:B------:R-:W-:Y:S03]  /*6850*/  SYNCS.ARRIVE.TRANS64.RED.A1T0 RZ, [UR4], RZ ;  /* 0x000000ffffff79a7 */ /* 0x000fe60008100404 */
.L_x_65:
[----:B------:R-:W-:Y:S05]  /*6860*/  BSYNC B0 ;  /* 0x0000000000007941 */ /* 0x000fea0003800000 */
.L_x_64:
[----:B------:R-:W-:Y:S01]  /*6870*/  UIADD3 UR40, UR40, 0x1, URZ ;  /* 0x0000000128287890 */ /* 0x000fe2000fffe03f */
[----:B------:R-:W-:Y:S01]  /*6880*/  BSSY B0, `(.L_x_67) ;  /* 0x0000018000007945 */ /* 0x000fe20003800000 */
[----:B------:R-:W-:Y:S02]  /*6890*/  IMAD.MOV.U32 R25, RZ, RZ, R93 ;  /* 0x000000ffff197224 */ /* 0x000fe400078e005d */
[----:B------:R-:W-:-:S04]  /*68a0*/  UISETP.NE.AND UP0, UPT, UR40, 0x4, UPT ;  /* 0x000000042800788c */ /* 0x000fc8000bf05270 */
[----:B------:R-:W-:Y:S01]  /*68b0*/  USEL UR40, UR40, URZ, UP0 ;  /* 0x0000003f28287287 */ /* 0x000fe20008000000 */
[----:B------:R-:W-:Y:S11]  /*68c0*/  @P0 BRA `(.L_x_68) ;  /* 0x00000000004c0947 */ /* 0x000ff60003800000 */
[----:B------:R-:W-:-:S13]  /*68d0*/  ISETP.NE.AND P3, PT, R109, 0x3, PT ;  /* 0x000000036d00780c */ /* 0x000fda0003f65270 */
[----:B------:R-:W-:Y:S05]  /*68e0*/  @!P3 BRA `(.L_x_69) ;  /* 0x000000000004b947 */ /* 0x000fea0003800000 */
[----:B------:R-:W-:Y:S01]  /*68f0*/  BPT.TRAP 0x1 ;  /* 0x000000040000795c */ /* 0x000fe20000300000 */
.L_x_69:
[----:B------:R-:W-:Y:S01]  /*6900*/  LEA R25, R21, UR51, 0x3 ;  /* 0x0000003315197c11 */ /* 0x000fe2000f8e18ff */
[----:B------:R-:W-:Y:S01]  /*6910*/  BSSY B1, `(.L_x_70) ;  /* 0x0000006000017945 */ /* 0x000fe20003800000 */
[----:B------:R-:W-:Y:S02]  /*6920*/  SHF.L.U32 R26, R93, 0x1f, RZ ;  /* 0x0000001f5d1a7819 */ /* 0x000fe400000006ff */
[----:B-1----:R-:W-:Y:S02]  /*6930*/  @!P4 LEA R28, R21, R24, 0xd ;  /* 0x00000018151cc211 */ /* 0x002fe400078e68ff */
[----:B------:R-:W1:Y:S03]  /*6940*/  SYNCS.PHASECHK.TRANS64.TRYWAIT P3, [R25+URZ+0x60], R26 ;  /* 0x0000601a190075a7 */ /* 0x000e66000806017f */
[----:B------:R-:W-:Y:S01]  /*6950*/  @!P4 IMAD R27, R95, 0x2, R28 ;  /* 0x000000025f1bc824 */ /* 0x000fe200078e021c */
[----:B-1----:R-:W-:Y:S06]  /*6960*/  @!P3 BRA `(.L_x_71) ;  /* 0x0000007000acb947 */ /* 0x002fec0003800000 */
.L_x_168:
[----:B------:R-:W-:Y:S05]  /*6970*/  BSYNC B1 ;  /* 0x0000000000017941 */ /* 0x000fea0003800000 */
.L_x_70:
[----:B------:R-:W-:Y:S05]  /*6980*/  @!P4 WARPSYNC.ALL ;  /* 0x000000000000c948 */ /* 0x000fea0003800000 */
[----:B------:R2:W3:Y:S01]  /*6990*/  @!P4 LDSM.16.M88.4 R8, [R28] ;  /* 0x000000001c08c83b */ /* 0x0004e20000000200 */
[----:B------:R-:W-:-:S03]  /*69a0*/  IADD3 R21, R21, 0x1, RZ ;  /* 0x0000000115157810 */ /* 0x000fc60007ffe0ff */
[----:B------:R2:W4:Y:S01]  /*69b0*/  @!P4 LDSM.16.M88.4 R4, [R27] ;  /* 0x000000001b04c83b */ /* 0x0005220000000200 */
[----:B------:R-:W-:-:S04]  /*69c0*/  ISETP.NE.AND P3, PT, R21, 0x4, PT ;  /* 0x000000041500780c */ /* 0x000fc80003f65270 */
[----:B-1----:R-:W-:Y:S02]  /*69d0*/  SEL R26, RZ, 0x1, P3 ;  /* 0x00000001ff1a7807 */ /* 0x002fe40001800000 */
[----:B------:R-:W-:Y:S02]  /*69e0*/  SEL R21, R21, RZ, P3 ;  /* 0x000000ff15157207 */ /* 0x000fe40001800000 */
[----:B--2---:R-:W-:-:S07]  /*69f0*/  LOP3.LUT R25, R93, R26, RZ, 0x3c, !PT ;  /* 0x0000001a5d197212 */ /* 0x004fce00078e3cff */
.L_x_68:
[----:B------:R-:W-:Y:S05]  /*6a00*/  BSYNC B0 ;  /* 0x0000000000007941 */ /* 0x000fea0003800000 */
.L_x_67:
[--C-:B---3--:R-:W-:Y:S02]  /*6a10*/  HADD2.F32 R26, -RZ, R9.reuse.H0_H0 ;  /* 0x20000009ff1a7230 */ /* 0x108fe40000004100 */
[C---:B------:R-:W-:Y:S01]  /*6a20*/  FMUL R27, R91.reuse, R58 ;  /* 0x0000003a5b1b7220 */ /* 0x040fe20000400000 */
[----:B-1----:R-:W-:Y:S02]  /*6a30*/  HADD2.F32 R28, -RZ, R9.H1_H1 ;  /* 0x30000009ff1c7230 */ /* 0x002fe40000004100 */
[C---:B------:R-:W-:Y:S01]  /*6a40*/  FMUL R59, R91.reuse, R59 ;  /* 0x0000003b5b3b7220 */ /* 0x040fe20000400000 */
[C---:B------:R-:W-:Y:S01]  /*6a50*/  FMUL R71, R91.reuse, R71 ;  /* 0x000000475b477220 */ /* 0x040fe20000400000 */
[C---:B------:R-:W-:Y:S01]  /*6a60*/  FFMA R26, R92.reuse, R26, R27 ;  /* 0x0000001a5c1a7223 */ /* 0x040fe2000000001b */
[----:B------:R-:W-:Y:S01]  /*6a70*/  FMUL R57, R91, R57 ;  /* 0x000000395b397220 */ /* 0x000fe20000400000 */
[----:B------:R-:W-:Y:S01]  /*6a80*/  FFMA R27, R92, R28, R59 ;  /* 0x0000001c5c1b7223 */ /* 0x000fe2000000003b */
[----:B------:R-:W-:Y:S05]  /*6a90*/  WARPSYNC.ALL ;  /* 0x0000000000007948 */ /* 0x000fea0003800000 */
[----:B------:R-:W-:Y:S01]  /*6aa0*/  FMUL R41, R26, 0.70710676908493041992 ;  /* 0x3f3504f31a297820 */ /* 0x000fe20000400000 */
[----:B------:R-:W-:Y:S01]  /*6ab0*/  FMUL R36, R27, 0.70710676908493041992 ;  /* 0x3f3504f31b247820 */ /* 0x000fe20000400000 */
[----:B------:R-:W-:Y:S02]  /*6ac0*/  BSSY B0, `(.L_x_72) ;  /* 0x00001d2000007945 */ /* 0x000fe40003800000 */
[C---:B------:R-:W-:Y:S01]  /*6ad0*/  FMUL R28, R41.reuse, R41 ;  /* 0x00000029291c7220 */ /* 0x040fe20000400000 */
[----:B------:R-:W-:Y:S01]  /*6ae0*/  FSETP.GE.AND P3, PT, |R41|, 1.0029599666595458984, PT ;  /* 0x3f8060fe2900780b */ /* 0x000fe20003f66200 */
[C---:B------:R-:W-:Y:S01]  /*6af0*/  FMUL R30, R36.reuse, R36 ;  /* 0x00000024241e7220 */ /* 0x040fe20000400000 */
[----:B------:R-:W-:-:S02]  /*6b00*/  FSETP.GE.AND P5, PT, |R36|, 1.0029599666595458984, PT ;  /* 0x3f8060fe2400780b */ /* 0x000fc40003fa6200 */
[----:B------:R-:W-:Y:S02]  /*6b10*/  FSEL R28, |R41|, R28, P3 ;  /* 0x0000001c291c7208 */ /* 0x000fe40001800200 */
[----:B------:R-:W-:Y:S02]  /*6b20*/  FSEL R29, R0, 8.4834944573231041431e-05, P3 ;  /* 0x38b1e96a001d7808 */ /* 0x000fe40001800000 */
[----:B------:R-:W-:Y:S02]  /*6b30*/  FSEL R31, -R3, -0.00082130916416645050049, P3 ;  /* 0xba574d20031f7808 */ /* 0x000fe40001800100 */
[----:B------:R-:W-:Y:S02]  /*6b40*/  FSEL R33, R12, 0.0052134888246655464172, P3 ;  /* 0x3baad5ea0c217808 */ /* 0x000fe40001800000 */
[----:B------:R-:W-:Y:S01]  /*6b50*/  FSEL R30, |R36|, R30, P5 ;  /* 0x0000001e241e7208 */ /* 0x000fe20002800200 */
[----:B------:R-:W-:Y:S01]  /*6b60*/  FFMA R29, R28, R29, R31 ;  /* 0x0000001d1c1d7223 */ /* 0x000fe2000000001f */
[----:B------:R-:W-:-:S02]  /*6b70*/  FSEL R35, R0, 8.4834944573231041431e-05, P5 ;  /* 0x38b1e96a00237808 */ /* 0x000fc40002800000 */
[----:B------:R-:W-:Y:S01]  /*6b80*/  FSEL R37, -R3, -0.00082130916416645050049, P5 ;  /* 0xba574d2003257808 */ /* 0x000fe20002800100 */
[----:B------:R-:W-:Y:S01]  /*6b90*/  FFMA R29, R28, R29, R33 ;  /* 0x0000001d1c1d7223 */ /* 0x000fe20000000021 */
        /* <DEDUP_REMOVED lines=20> */
[----:B------:R-:W-:Y:S01]  /*6ce0*/  FFMA R28, R28, R31, R31 ;  /* 0x0000001f1c1c7223 */ /* 0x000fe2000000001f */
[----:B------:R-:W-:Y:S01]  /*6cf0*/  FMUL R31, R91, R60 ;  /* 0x0000003c5b1f7220 */ /* 0x000fe20000400000 */
[----:B------:R-:W-:Y:S01]  /*6d00*/  FFMA R35, R30, R35, R32 ;  /* 0x000000231e237223 */ /* 0x000fe20000000020 */
[--C-:B------:R-:W-:Y:S01]  /*6d10*/  HADD2.F32 R30, -RZ, R10.reuse.H0_H0 ;  /* 0x2000000aff1e7230 */ /* 0x100fe20000004100 */
[----:B------:R-:W1:Y:S02]  /*6d20*/  @P3 MUFU.EX2 R32, R28 ;  /* 0x0000001c00203308 */ /* 0x000e640000000800 */
[----:B------:R-:W-:Y:S01]  /*6d30*/  FFMA R29, R35, R34, R34 ;  /* 0x00000022231d7223 */ /* 0x000fe20000000022 */
[----:B------:R-:W-:-:S02]  /*6d40*/  HADD2.F32 R34, -RZ, R10.H1_H1 ;  /* 0x3000000aff227230 */ /* 0x000fc40000004100 */
[----:B------:R-:W-:Y:S01]  /*6d50*/  FFMA R30, R92, R30, R31 ;  /* 0x0000001e5c1e7223 */ /* 0x000fe2000000001f */
[----:B------:R-:W-:Y:S02]  /*6d60*/  FMUL R31, R91, R61 ;  /* 0x0000003d5b1f7220 */ /* 0x000fe40000400000 */
[----:B------:R-:W2:Y:S01]  /*6d70*/  @P5 MUFU.EX2 R33, R29 ;  /* 0x0000001d00215308 */ /* 0x000ea20000000800 */
[----:B------:R-:W-:Y:S01]  /*6d80*/  FMUL R45, R30, 0.70710676908493041992 ;  /* 0x3f3504f31e2d7820 */ /* 0x000fe20000400000 */
[----:B------:R-:W-:-:S04]  /*6d90*/  FFMA R31, R92, R34, R31 ;  /* 0x000000225c1f7223 */ /* 0x000fc8000000001f */
[----:B------:R-:W-:Y:S01]  /*6da0*/  FMUL R40, R31, 0.70710676908493041992 ;  /* 0x3f3504f31f287820 */ /* 0x000fe20000400000 */
[----:B-1----:R-:W-:-:S03]  /*6db0*/  @P3 FADD R32, -R32, 1 ;  /* 0x3f80000020203421 */ /* 0x002fc60000000100 */
[----:B------:R-:W-:Y:S02]  /*6dc0*/  FMUL R34, R40, R40 ;  /* 0x0000002828227220 */ /* 0x000fe40000400000 */
[----:B------:R-:W-:Y:S01]  /*6dd0*/  @P3 LOP3.LUT R28, R32, 0x80000000, R41, 0xb8, !PT ;  /* 0x80000000201c3812 */ /* 0x000fe200078eb829 */
[C---:B------:R-:W-:Y:S01]  /*6de0*/  FMUL R32, R45.reuse, R45 ;  /* 0x0000002d2d207220 */ /* 0x040fe20000400000 */
[----:B------:R-:W-:Y:S01]  /*6df0*/  FSETP.GE.AND P3, PT, |R45|, 1.0029599666595458984, PT ;  /* 0x3f8060fe2d00780b */ /* 0x000fe20003f66200 */
[----:B--2---:R-:W-:Y:S02]  /*6e00*/  @P5 FADD R33, -R33, 1 ;  /* 0x3f80000021215421 */ /* 0x004fe40000000100 */
[----:B------:R-:W-:Y:S01]  /*6e10*/  FADD R28, R28, 1 ;  /* 0x3f8000001c1c7421 */ /* 0x000fe20000000000 */
[----:B------:R-:W-:Y:S02]  /*6e20*/  FSEL R32, |R45|, R32, P3 ;  /* 0x000000202d207208 */ /* 0x000fe40001800200 */
[----:B------:R-:W-:-:S02]  /*6e30*/  @P5 LOP3.LUT R29, R33, 0x80000000, R36, 0xb8, !PT ;  /* 0x80000000211d5812 */ /* 0x000fc400078eb824 */
[----:B------:R-:W-:Y:S02]  /*6e40*/  FSEL R33, R0, 8.4834944573231041431e-05, P3 ;  /* 0x38b1e96a00217808 */ /* 0x000fe40001800000 */
[----:B------:R-:W-:Y:S01]  /*6e50*/  FSEL R35, -R3, -0.00082130916416645050049, P3 ;  /* 0xba574d2003237808 */ /* 0x000fe20001800100 */
[----:B------:R-:W-:Y:S01]  /*6e60*/  FADD R29, R29, 1 ;  /* 0x3f8000001d1d7421 */ /* 0x000fe20000000000 */
[----:B------:R-:W-:Y:S02]  /*6e70*/  FSETP.GE.AND P5, PT, |R40|, 1.0029599666595458984, PT ;  /* 0x3f8060fe2800780b */ /* 0x000fe40003fa6200 */
[----:B------:R-:W-:Y:S01]  /*6e80*/  FSEL R37, -R13, -0.026868773624300956726, P3 ;  /* 0xbcdc1be70d257808 */ /* 0x000fe20001800100 */
[----:B------:R-:W-:Y:S01]  /*6e90*/  FFMA R33, R32, R33, R35 ;  /* 0x0000002120217223 */ /* 0x000fe20000000023 */
[----:B------:R-:W-:Y:S02]  /*6ea0*/  FSEL R35, R12, 0.0052134888246655464172, P3 ;  /* 0x3baad5ea0c237808 */ /* 0x000fe40001800000 */
[----:B------:R-:W-:-:S02]  /*6eb0*/  FSEL R34, |R40|, R34, P5 ;  /* 0x0000002228227208 */ /* 0x000fc40002800200 */
[----:B------:R-:W-:Y:S01]  /*6ec0*/  FSEL R39, R0, 8.4834944573231041431e-05, P5 ;  /* 0x38b1e96a00277808 */ /* 0x000fe20002800000 */
[----:B------:R-:W-:Y:S01]  /*6ed0*/  FFMA R33, R32, R33, R35 ;  /* 0x0000002120217223 */ /* 0x000fe20000000023 */
[----:B------:R-:W-:Y:S02]  /*6ee0*/  FSEL R41, -R3, -0.00082130916416645050049, P5 ;  /* 0xba574d2003297808 */ /* 0x000fe40002800100 */
[----:B------:R-:W-:Y:S01]  /*6ef0*/  FSEL R43, R12, 0.0052134888246655464172, P5 ;  /* 0x3baad5ea0c2b7808 */ /* 0x000fe20002800000 */
[----:B------:R-:W-:Y:S01]  /*6f00*/  FFMA R33, R32, R33, R37 ;  /* 0x0000002120217223 */ /* 0x000fe20000000025 */
[----:B------:R-:W-:Y:S01]  /*6f10*/  FSEL R35, R14, 0.11284004896879196167, P3 ;  /* 0x3de718af0e237808 */ /* 0x000fe20001800000 */
[C---:B------:R-:W-:Y:S01]  /*6f20*/  FFMA R39, R34.reuse, R39, R41 ;  /* 0x0000002722277223 */ /* 0x040fe20000000029 */
[----:B------:R-:W-:Y:S02]  /*6f30*/  FSEL R41, -R13, -0.026868773624300956726, P5 ;  /* 0xbcdc1be70d297808 */ /* 0x000fe40002800100 */
[----:B------:R-:W-:Y:S01]  /*6f40*/  FSEL R37, R15, -0.37612664699554443359, P3 ;  /* 0xbec093ac0f257808 */ /* 0x000fe20001800000 */
[----:B------:R-:W-:Y:S01]  /*6f50*/  FFMA R39, R34, R39, R43 ;  /* 0x0000002722277223 */ /* 0x000fe2000000002b */
[----:B------:R-:W-:Y:S01]  /*6f60*/  FFMA R33, R32, R33, R35 ;  /* 0x0000002120217223 */ /* 0x000fe20000000023 */
[----:B------:R-:W-:-:S02]  /*6f70*/  FSEL R43, R14, 0.11284004896879196167, P5 ;  /* 0x3de718af0e2b7808 */ /* 0x000fc40002800000 */
        /* <DEDUP_REMOVED lines=13> */
[----:B------:R-:W-:Y:S01]  /*7050*/  HADD2.F32 R34, -RZ, R11.H0_H0 ;  /* 0x2000000bff227230 */ /* 0x000fe20000004100 */
[----:B------:R-:W1:Y:S01]  /*7060*/  @P3 MUFU.EX2 R36, R32 ;  /* 0x0000002000243308 */ /* 0x000e620000000800 */
[----:B------:R-:W-:-:S02]  /*7070*/  HADD2.F32 R62, -RZ, R8.H1_H1 ;  /* 0x30000008ff3e7230 */ /* 0x000fc40000004100 */
[----:B------:R-:W-:Y:S01]  /*7080*/  FFMA R33, R39, R38, R38 ;  /* 0x0000002627217223 */ /* 0x000fe20000000026 */
[----:B------:R-:W-:Y:S02]  /*7090*/  HADD2.F32 R38, -RZ, R11.H1_H1 ;  /* 0x3000000bff267230 */ /* 0x000fe40000004100 */
[C---:B------:R-:W-:Y:S01]  /*70a0*/  FFMA R34, R92.reuse, R34, R35 ;  /* 0x000000225c227223 */ /* 0x040fe20000000023 */
[----:B------:R-:W-:Y:S01]  /*70b0*/  FMUL R35, R91, R63 ;  /* 0x0000003f5b237220 */ /* 0x000fe20000400000 */
[----:B----4-:R-:W-:Y:S02]  /*70c0*/  HADD2.F32 R63, -RZ, R7.H0_H0 ;  /* 0x20000007ff3f7230 */ /* 0x010fe40000004100 */
[----:B------:R-:W-:Y:S01]  /*70d0*/  FFMA R62, R92, R62, R57 ;  /* 0x0000003e5c3e7223 */ /* 0x000fe20000000039 */
        /* <DEDUP_REMOVED lines=159> */
[C---:B------:R-:W-:Y:S01]  /*7ad0*/  FMUL R67, R47.reuse, 0.70710676908493041992 ;  /* 0x3f3504f32f437820 */ /* 0x040fe20000400000 */
[----:B------:R-:W-:Y:S01]  /*7ae0*/  FMUL R47, R47, 0.5 ;  /* 0x3f0000002f2f7820 */ /* 0x000fe20000400000 */
[----:B-1----:R-:W-:Y:S02]  /*7af0*/  @P3 FADD R48, -R48, 1 ;  /* 0x3f80000030303421 */ /* 0x002fe40000000100 */
[----:B------:R-:W-:-:S03]  /*7b00*/  FMUL R50, R67, R67 ;  /* 0x0000004343327220 */ /* 0x000fc60000400000 */
[----:B------:R-:W-:Y:S01]  /*7b10*/  @P3 LOP3.LUT R44, R48, 0x80000000, R59, 0xb8, !PT ;  /* 0x80000000302c3812 */ /* 0x000fe200078eb83b */
[C---:B------:R-:W-:Y:S01]  /*7b20*/  FMUL R48, R65.reuse, R65 ;  /* 0x0000004141307220 */ /* 0x040fe20000400000 */
[----:B------:R-:W-:Y:S01]  /*7b30*/  FSETP.GE.AND P3, PT, |R65|, 1.0029599666595458984, PT ;  /* 0x3f8060fe4100780b */ /* 0x000fe20003f66200 */
[----:B--2---:R-:W-:Y:S02]  /*7b40*/  @P5 FADD R49, -R49, 1 ;  /* 0x3f80000031315421 */ /* 0x004fe40000000100 */
[----:B------:R-:W-:Y:S01]  /*7b50*/  FADD R44, R44, 1 ;  /* 0x3f8000002c2c7421 */ /* 0x000fe20000000000 */
[----:B------:R-:W-:Y:S02]  /*7b60*/  FSEL R48, |R65|, R48, P3 ;  /* 0x0000003041307208 */ /* 0x000fe40001800200 */
[----:B------:R-:W-:Y:S02]  /*7b70*/  @P5 LOP3.LUT R45, R49, 0x80000000, R52, 0xb8, !PT ;  /* 0x80000000312d5812 */ /* 0x000fe400078eb834 */
        /* <DEDUP_REMOVED lines=13> */
[----:B------:R-:W-:Y:S01]  /*7c50*/  FSEL R51, R14, 0.11284004896879196167, P3 ;  /* 0x3de718af0e337808 */ /* 0x000fe20001800000 */
[C---:B------:R-:W-:Y:S01]  /*7c60*/  FFMA R55, R52.reuse, R55, R59 ;  /* 0x0000003734377223 */ /* 0x040fe2000000003b */
[----:B------:R-:W-:Y:S02]  /*7c70*/  FSEL R59, -R13, -0.026868773624300956726, P5 ;  /* 0xbcdc1be70d3b7808 */ /* 0x000fe40002800100 */
[C---:B------:R-:W-:Y:S01]  /*7c80*/  FSEL R53, R15.reuse, -0.37612664699554443359, P3 ;  /* 0xbec093ac0f357808 */ /* 0x040fe20001800000 */
        /* <DEDUP_REMOVED lines=14> */
[----:B------:R-:W-:Y:S01]  /*7d70*/  FFMA R53, R52, R53, R48 ;  /* 0x0000003534357223 */ /* 0x000fe20000000030 */
[----:B------:R-:W-:Y:S01]  /*7d80*/  FMUL R49, R91, R70 ;  /* 0x000000465b317220 */ /* 0x000fe20000400000 */
[----:B------:R-:W1:Y:S02]  /*7d90*/  @P3 MUFU.EX2 R48, R54 ;  /* 0x0000003600303308 */ /* 0x000e640000000800 */
[----:B------:R-:W-:Y:S01]  /*7da0*/  FFMA R58, R53, R50, R50 ;  /* 0x00000032353a7223 */ /* 0x000fe20000000032 */
[----:B------:R-:W-:Y:S01]  /*7db0*/  FFMA R63, R92, R63, R49 ;  /* 0x0000003f5c3f7223 */ /* 0x000fe20000000031 */
[----:B------:R-:W-:-:S03]  /*7dc0*/  HADD2.F32 R49, -RZ, R7.H1_H1 ;  /* 0x30000007ff317230 */ /* 0x000fc60000004100 */
[----:B------:R-:W-:Y:S01]  /*7dd0*/  FMUL R69, R63, 0.70710676908493041992 ;  /* 0x3f3504f33f457820 */ /* 0x000fe20000400000 */
[----:B------:R-:W2:Y:S01]  /*7de0*/  @P5 MUFU.EX2 R50, R58 ;  /* 0x0000003a00325308 */ /* 0x000ea20000000800 */
[----:B------:R-:W-:Y:S01]  /*7df0*/  FFMA R71, R92, R49, R71 ;  /* 0x000000315c477223 */ /* 0x000fe20000000047 */
[----:B-1----:R-:W-:-:S05]  /*7e00*/  @P3 FADD R48, -R48, 1 ;  /* 0x3f80000030303421 */ /* 0x002fca0000000100 */
[----:B------:R-:W-:Y:S01]  /*7e10*/  @P3 LOP3.LUT R54, R48, 0x80000000, R65, 0xb8, !PT ;  /* 0x8000000030363812 */ /* 0x000fe200078eb841 */
[C---:B------:R-:W-:Y:S01]  /*7e20*/  FMUL R48, R69.reuse, R69 ;  /* 0x0000004545307220 */ /* 0x040fe20000400000 */
[----:B------:R-:W-:Y:S01]  /*7e30*/  FSETP.GE.AND P3, PT, |R69|, 1.0029599666595458984, PT ;  /* 0x3f8060fe4500780b */ /* 0x000fe20003f66200 */
[----:B--2---:R-:W-:Y:S01]  /*7e40*/  @P5 FADD R50, -R50, 1 ;  /* 0x3f80000032325421 */ /* 0x004fe20000000100 */
[----:B------:R-:W-:Y:S01]  /*7e50*/  FMUL R65, R71, 0.70710676908493041992 ;  /* 0x3f3504f347417820 */ /* 0x000fe20000400000 */
[----:B------:R-:W-:Y:S01]  /*7e60*/  FADD R54, R54, 1 ;  /* 0x3f80000036367421 */ /* 0x000fe20000000000 */
[----:B------:R-:W-:Y:S02]  /*7e70*/  FSEL R48, |R69|, R48, P3 ;  /* 0x0000003045307208 */ /* 0x000fe40001800200 */
[----:B------:R-:W-:Y:S02]  /*7e80*/  FSEL R49, R0, 8.4834944573231041431e-05, P3 ;  /* 0x38b1e96a00317808 */ /* 0x000fe40001800000 */
[----:B------:R-:W-:-:S02]  /*7e90*/  FSEL R51, -R3, -0.00082130916416645050049, P3 ;  /* 0xba574d2003337808 */ /* 0x000fc40001800100 */
[----:B------:R-:W-:Y:S01]  /*7ea0*/  @P5 LOP3.LUT R58, R50, 0x80000000, R67, 0xb8, !PT ;  /* 0x80000000323a5812 */ /* 0x000fe200078eb843 */
[C---:B------:R-:W-:Y:S01]  /*7eb0*/  FMUL R50, R65.reuse, R65 ;  /* 0x0000004141327220 */ /* 0x040fe20000400000 */
[C---:B------:R-:W-:Y:S01]  /*7ec0*/  FSETP.GE.AND P5, PT, |R65|.reuse, 1.0029599666595458984, PT ;  /* 0x3f8060fe4100780b */ /* 0x040fe20003fa6200 */
[----:B------:R-:W-:Y:S01]  /*7ed0*/  FFMA R49, R48, R49, R51 ;  /* 0x0000003130317223 */ /* 0x000fe20000000033 */
[----:B------:R-:W-:Y:S01]  /*7ee0*/  FSEL R51, R12, 0.0052134888246655464172, P3 ;  /* 0x3baad5ea0c337808 */ /* 0x000fe20001800000 */
[----:B------:R-:W-:Y:S01]  /*7ef0*/  FMUL R67, R62, 0.70710676908493041992 ;  /* 0x3f3504f33e437820 */ /* 0x000fe20000400000 */
[----:B------:R-:W-:Y:S01]  /*7f00*/  FSEL R52, |R65|, R50, P5 ;  /* 0x0000003241347208 */ /* 0x000fe20002800200 */
[----:B------:R-:W-:Y:S01]  /*7f10*/  FADD R58, R58, 1 ;  /* 0x3f8000003a3a7421 */ /* 0x000fe20000000000 */
[----:B------:R-:W-:Y:S01]  /*7f20*/  FSEL R55, R0, 8.4834944573231041431e-05, P5 ;  /* 0x38b1e96a00377808 */ /* 0x000fe20002800000 */
[----:B------:R-:W-:Y:S01]  /*7f30*/  FFMA R49, R48, R49, R51 ;  /* 0x0000003130317223 */ /* 0x000fe20000000033 */
[----:B------:R-:W-:Y:S01]  /*7f40*/  FSEL R59, -R3, -0.00082130916416645050049, P5 ;  /* 0xba574d20033b7808 */ /* 0x000fe20002800100 */
[----:B------:R-:W-:Y:S01]  /*7f50*/  FMUL R58, R58, R47 ;  /* 0x0000002f3a3a7220 */ /* 0x000fe20000400000 */
[----:B------:R-:W-:-:S02]  /*7f60*/  FSEL R53, -R13, -0.026868773624300956726, P3 ;  /* 0xbcdc1be70d357808 */ /* 0x000fc40001800100 */
        /* <DEDUP_REMOVED lines=18> */
[----:B------:R-:W-:-:S02]  /*8090*/  HADD2.F32 R51, -RZ, R8.H0_H0 ;  /* 0x20000008ff337230 */ /* 0x000fc40000004100 */
[----:B------:R-:W-:Y:S01]  /*80a0*/  FFMA R60, R49, R50, R50 ;  /* 0x00000032313c7223 */ /* 0x000fe20000000032 */
[----:B------:R-:W-:Y:S01]  /*80b0*/  FSEL R50, -|R65|, R65, P5 ;  /* 0x0000004141327208 */ /* 0x000fe20002800300 */
[----:B------:R-:W-:Y:S01]  /*80c0*/  FFMA R53, R52, R53, R48 ;  /* 0x0000003534357223 */ /* 0x000fe20000000030 */
[----:B------:R-:W-:Y:S01]  /*80d0*/  FMUL R49, R91, R56 ;  /* 0x000000385b317220 */ /* 0x000fe20000400000 */
[----:B------:R-:W1:Y:S02]  /*80e0*/  @P3 MUFU.EX2 R48, R60 ;  /* 0x0000003c00303308 */ /* 0x000e640000000800 */
[----:B------:R-:W-:Y:S01]  /*80f0*/  FFMA R61, R53, R50, R50 ;  /* 0x00000032353d7223 */ /* 0x000fe20000000032 */
[----:B------:R-:W-:-:S05]  /*8100*/  FFMA R56, R92, R51, R49 ;  /* 0x000000335c387223 */ /* 0x000fca0000000031 */
[----:B------:R-:W2:Y:S01]  /*8110*/  @P5 MUFU.EX2 R50, R61 ;  /* 0x0000003d00325308 */ /* 0x000ea20000000800 */
[----:B-1----:R-:W-:-:S05]  /*8120*/  @P3 FADD R48, -R48, 1 ;  /* 0x3f80000030303421 */ /* 0x002fca0000000100 */
[----:B------:R-:W-:Y:S01]  /*8130*/  @P3 LOP3.LUT R60, R48, 0x80000000, R69, 0xb8, !PT ;  /* 0x80000000303c3812 */ /* 0x000fe200078eb845 */
[C---:B------:R-:W-:Y:S01]  /*8140*/  FMUL R48, R67.reuse, R67 ;  /* 0x0000004343307220 */ /* 0x040fe20000400000 */
[C---:B------:R-:W-:Y:S01]  /*8150*/  FSETP.GE.AND P3, PT, |R67|.reuse, 1.0029599666595458984, PT ;  /* 0x3f8060fe4300780b */ /* 0x040fe20003f66200 */
[----:B--2---:R-:W-:Y:S02]  /*8160*/  @P5 FADD R50, -R50, 1 ;  /* 0x3f80000032325421 */ /* 0x004fe40000000100 */
[----:B------:R-:W-:Y:S01]  /*8170*/  FADD R60, R60, 1 ;  /* 0x3f8000003c3c7421 */ /* 0x000fe20000000000 */
[----:B------:R-:W-:Y:S02]  /*8180*/  FSEL R49, R0, 8.4834944573231041431e-05, P3 ;  /* 0x38b1e96a00317808 */ /* 0x000fe40001800000 */
[----:B------:R-:W-:Y:S01]  /*8190*/  @P5 LOP3.LUT R61, R50, 0x80000000, R65, 0xb8, !PT ;  /* 0x80000000323d5812 */ /* 0x000fe200078eb841 */
[----:B------:R-:W-:Y:S01]  /*81a0*/  FMUL R65, R56, 0.70710676908493041992 ;  /* 0x3f3504f338417820 */ /* 0x000fe20000400000 */
[----:B------:R-:W-:-:S02]  /*81b0*/  FSEL R50, |R67|, R48, P3 ;  /* 0x0000003043327208 */ /* 0x000fc40001800200 */
[----:B------:R-:W-:Y:S01]  /*81c0*/  FSEL R51, -R3, -0.00082130916416645050049, P3 ;  /* 0xba574d2003337808 */ /* 0x000fe20001800100 */
[C---:B------:R-:W-:Y:S01]  /*81d0*/  FMUL R48, R65.reuse, R65 ;  /* 0x0000004141307220 */ /* 0x040fe20000400000 */
[----:B------:R-:W-:Y:S01]  /*81e0*/  FSETP.GE.AND P5, PT, |R65|, 1.0029599666595458984, PT ;  /* 0x3f8060fe4100780b */ /* 0x000fe20003fa6200 */
[----:B------:R-:W-:Y:S01]  /*81f0*/  FADD R61, R61, 1 ;  /* 0x3f8000003d3d7421 */ /* 0x000fe20000000000 */
[----:B------:R-:W-:Y:S01]  /*8200*/  FSEL R55, R12, 0.0052134888246655464172, P3 ;  /* 0x3baad5ea0c377808 */ /* 0x000fe20001800000 */
[----:B------:R-:W-:Y:S01]  /*8210*/  FFMA R53, R50, R49, R51 ;  /* 0x0000003132357223 */ /* 0x000fe20000000033 */
[----:B------:R-:W-:Y:S02]  /*8220*/  FSEL R48, |R65|, R48, P5 ;  /* 0x0000003041307208 */ /* 0x000fe40002800200 */
[----:B------:R-:W-:Y:S01]  /*8230*/  FSEL R49, R0, 8.4834944573231041431e-05, P5 ;  /* 0x38b1e96a00317808 */ /* 0x000fe20002800000 */
[----:B------:R-:W-:Y:S01]  /*8240*/  FFMA R55, R50, R53, R55 ;  /* 0x0000003532377223 */ /* 0x000fe20000000037 */
[----:B------:R-:W-:-:S02]  /*8250*/  FSEL R51, -R3, -0.00082130916416645050049, P5 ;  /* 0xba574d2003337808 */ /* 0x000fc40002800100 */
        /* <DEDUP_REMOVED lines=19> */
[----:B------:R-:W-:Y:S01]  /*8390*/  FMUL R51, R26, 0.5 ;  /* 0x3f0000001a337820 */ /* 0x000fe20000400000 */
[----:B------:R-:W-:Y:S01]  /*83a0*/  FFMA R55, R55, R52, R52 ;  /* 0x0000003437377223 */ /* 0x000fe20000000034 */
[----:B------:R-:W-:Y:S01]  /*83b0*/  FSEL R52, -|R65|, R65, P5 ;  /* 0x0000004141347208 */ /* 0x000fe20002800300 */
[----:B------:R-:W-:Y:S01]  /*83c0*/  FFMA R49, R48, R49, R50 ;  /* 0x0000003130317223 */ /* 0x000fe20000000032 */
[----:B------:R-:W-:Y:S01]  /*83d0*/  FMUL R26, R27, 0.5 ;  /* 0x3f0000001b1a7820 */ /* 0x000fe20000400000 */
[----:B------:R-:W1:Y:S01]  /*83e0*/  @P3 MUFU.EX2 R50, R55 ;  /* 0x0000003700323308 */ /* 0x000e620000000800 */
[----:B------:R-:W-:Y:S01]  /*83f0*/  FMUL R27, R30, 0.5 ;  /* 0x3f0000001e1b7820 */ /* 0x000fe20000400000 */
[----:B------:R-:W-:Y:S01]  /*8400*/  FFMA R49, R49, R52, R52 ;  /* 0x0000003431317223 */ /* 0x000fe20000000034 */
[----:B------:R-:W-:Y:S01]  /*8410*/  FMUL R51, R28, R51 ;  /* 0x000000331c337220 */ /* 0x000fe20000400000 */
[----:B------:R-:W-:Y:S01]  /*8420*/  FMUL R28, R39, 0.5 ;  /* 0x3f000000271c7820 */ /* 0x000fe20000400000 */
[----:B------:R-:W-:Y:S01]  /*8430*/  FMUL R32, R32, R27 ;  /* 0x0000001b20207220 */ /* 0x000fe20000400000 */
[----:B------:R-:W-:Y:S01]  /*8440*/  FMUL R27, R34, 0.5 ;  /* 0x3f000000221b7820 */ /* 0x000fe20000400000 */
[----:B------:R-:W-:Y:S01]  /*8450*/  FMUL R30, R31, 0.5 ;  /* 0x3f0000001f1e7820 */ /* 0x000fe20000400000 */
[----:B------:R-:W2:Y:S01]  /*8460*/  @P5 MUFU.EX2 R48, R49 ;  /* 0x0000003100305308 */ /* 0x000ea20000000800 */
[----:B------:R-:W-:Y:S01]  /*8470*/  FMUL R41, R41, R28 ;  /* 0x0000001c29297220 */ /* 0x000fe20000400000 */
[----:B------:R-:W-:Y:S01]  /*8480*/  FMUL R28, R62, 0.5 ;  /* 0x3f0000003e1c7820 */ /* 0x000fe20000400000 */
[----:B------:R-:W-:Y:S01]  /*8490*/  FMUL R31, R33, R30 ;  /* 0x0000001e211f7220 */ /* 0x000fe20000400000 */
[----:B------:R-:W-:-:S04]  /*84a0*/  FMUL R30, R71, 0.5 ;  /* 0x3f000000471e7820 */ /* 0x000fc80000400000 */
[----:B------:R-:W-:Y:S01]  /*84b0*/  FMUL R30, R61, R30 ;  /* 0x0000001e3d1e7220 */ /* 0x000fe20000400000 */
[----:B-1----:R-:W-:Y:S01]  /*84c0*/  @P3 FADD R50, -R50, 1 ;  /* 0x3f80000032323421 */ /* 0x002fe20000000100 */
[----:B------:R-:W-:-:S04]  /*84d0*/  F2FP.F16.F32.PACK_AB R34, R31, R32 ;  /* 0x000000201f22723e */ /* 0x000fc800000000ff */
[----:B------:R-:W-:Y:S01]  /*84e0*/  @P3 LOP3.LUT R55, R50, 0x80000000, R67, 0xb8, !PT ;  /* 0x8000000032373812 */ /* 0x000fe200078eb843 */
[----:B--2---:R-:W-:-:S04]  /*84f0*/  @P5 FADD R48, -R48, 1 ;  /* 0x3f80000030305421 */ /* 0x004fc80000000100 */
[----:B------:R-:W-:Y:S01]  /*8500*/  FADD R55, R55, 1 ;  /* 0x3f80000037377421 */ /* 0x000fe20000000000 */
[----:B------:R-:W-:Y:S01]  /*8510*/  @P5 LOP3.LUT R49, R48, 0x80000000, R65, 0xb8, !PT ;  /* 0x8000000030315812 */ /* 0x000fe200078eb841 */
[----:B------:R-:W-:Y:S01]  /*8520*/  FMUL R48, R29, R26 ;  /* 0x0000001a1d307220 */ /* 0x000fe20000400000 */
[----:B------:R-:W-:Y:S01]  /*8530*/  FMUL R26, R35, 0.5 ;  /* 0x3f000000231a7820 */ /* 0x000fe20000400000 */
[----:B------:R-:W-:Y:S01]  /*8540*/  FMUL R35, R36, R27 ;  /* 0x0000001b24237220 */ /* 0x000fe20000400000 */
[----:B------:R-:W-:Y:S01]  /*8550*/  FMUL R29, R38, 0.5 ;  /* 0x3f000000261d7820 */ /* 0x000fe20000400000 */
[----:B------:R-:W-:Y:S01]  /*8560*/  FMUL R27, R42, 0.5 ;  /* 0x3f0000002a1b7820 */ /* 0x000fe20000400000 */
[----:B------:R-:W-:Y:S01]  /*8570*/  FMUL R36, R37, R26 ;  /* 0x0000001a25247220 */ /* 0x000fe20000400000 */
[----:B------:R-:W-:Y:S01]  /*8580*/  FMUL R26, R43, 0.5 ;  /* 0x3f0000002b1a7820 */ /* 0x000fe20000400000 */
[----:B------:R-:W-:Y:S01]  /*8590*/  FMUL R40, R40, R29 ;  /* 0x0000001d28287220 */ /* 0x000fe20000400000 */
[----:B------:R-:W-:Y:S01]  /*85a0*/  FMUL R37, R44, R27 ;  /* 0x0000001b2c257220 */ /* 0x000fe20000400000 */
[----:B------:R-:W-:Y:S01]  /*85b0*/  FADD R49, R49, 1 ;  /* 0x3f80000031317421 */ /* 0x000fe20000000000 */
[----:B------:R-:W-:Y:S01]  /*85c0*/  FMUL R38, R45, R26 ;  /* 0x0000001a2d267220 */ /* 0x000fe20000400000 */
[----:B------:R-:W-:Y:S01]  /*85d0*/  FMUL R26, R56, 0.5 ;  /* 0x3f000000381a7820 */ /* 0x000fe20000400000 */
        /* <DEDUP_REMOVED lines=32> */
.L_x_73:
[----:B------:R-:W-:Y:S05]  /*87e0*/  BSYNC B0 ;  /* 0x0000000000007941 */ /* 0x000fea0003800000 */
.L_x_72:
[----:B------:R-:W-:Y:S06]  /*87f0*/  BAR.SYNC.DEFER_BLOCKING 0x1, 0x100 ;  /* 0x0044000000007b1d */ /* 0x000fec0000010000 */
[----:B------:R-:W-:Y:S04]  /*8800*/  BSSY B0, `(.L_x_74) ;  /* 0x0000009000007945 */ /* 0x000fe80003800000 */
[----:B------:R-:W-:Y:S05]  /*8810*/  @P0 BRA `(.L_x_75) ;  /* 0x00000000001c0947 */ /* 0x000fea0003800000 */
[----:B------:R-:W-:-:S13]  /*8820*/  ISETP.NE.AND P3, PT, R109, 0x3, PT ;  /* 0x000000036d00780c */ /* 0x000fda0003f65270 */
[----:B------:R-:W-:Y:S05]  /*8830*/  @!P3 BRA `(.L_x_76) ;  /* 0x000000000004b947 */ /* 0x000fea0003800000 */
[----:B------:R-:W-:Y:S01]  /*8840*/  BPT.TRAP 0x1 ;  /* 0x000000040000795c */ /* 0x000fe20000300000 */
.L_x_76:
[----:B------:R-:W-:-:S04]  /*8850*/  ULEA UR4, UR40, UR51, 0x3 ;  /* 0x0000003328047291 */ /* 0x000fc8000f8e183f */
[----:B------:R-:W-:-:S04]  /*8860*/  UIADD3 UR4, UR4, 0x80, URZ ;  /* 0x0000008004047890 */ /* 0x000fc8000fffe03f */
[----:B------:R-:W-:-:S09]  /*8870*/  UPRMT UR4, UR50, 0x654, UR4 ;  /* 0x0000065432047896 */ /* 0x000fd20008000004 */
[----:B------:R-:W-:Y:S03]  /*8880*/  SYNCS.ARRIVE.TRANS64.RED.A1T0 RZ, [UR4], RZ ;  /* 0x000000ffffff79a7 */ /* 0x000fe60008100404 */
.L_x_75:
[----:B------:R-:W-:Y:S05]  /*8890*/  BSYNC B0 ;  /* 0x0000000000007941 */ /* 0x000fea0003800000 */
.L_x_74:
[----:B------:R-:W-:Y:S01]  /*88a0*/  UIADD3 UR4, UR40, 0x1, URZ ;  /* 0x0000000128047890 */ /* 0x000fe2000fffe03f */
[----:B------:R-:W-:Y:S03]  /*88b0*/  BSSY B0, `(.L_x_77) ;  /* 0x0000012000007945 */ /* 0x000fe60003800000 */
[----:B------:R-:W-:-:S04]  /*88c0*/  UISETP.NE.AND UP0, UPT, UR4, 0x4, UPT ;  /* 0x000000040400788c */ /* 0x000fc8000bf05270 */
[----:B------:R-:W-:Y:S01]  /*88d0*/  USEL UR40, UR4, URZ, UP0 ;  /* 0x0000003f04287287 */ /* 0x000fe20008000000 */
[----:B------:R-:W-:Y:S11]  /*88e0*/  @P0 BRA `(.L_x_78) ;  /* 0x0000000000380947 */ /* 0x000ff60003800000 */
[----:B------:R-:W-:-:S13]  /*88f0*/  ISETP.NE.AND P3, PT, R109, 0x3, PT ;  /* 0x000000036d00780c */ /* 0x000fda0003f65270 */
[----:B------:R-:W-:Y:S05]  /*8900*/  @!P3 BRA `(.L_x_79) ;  /* 0x000000000004b947 */ /* 0x000fea0003800000 */
[----:B------:R-:W-:Y:S01]  /*8910*/  BPT.TRAP 0x1 ;  /* 0x000000040000795c */ /* 0x000fe20000300000 */
.L_x_79:
[----:B------:R-:W-:Y:S01]  /*8920*/  SHF.L.U32 R25, R25, 0x1f, RZ ;  /* 0x0000001f19197819 */ /* 0x000fe200000006ff */
[C---:B------:R-:W-:Y:S01]  /*8930*/  @!P4 IMAD R24, R21.reuse, 0x2000, R24 ;  /* 0x000020001518c824 */ /* 0x040fe200078e0218 */
[----:B------:R-:W-:Y:S01]  /*8940*/  LEA R26, R21, UR51, 0x3 ;  /* 0x00000033151a7c11 */ /* 0x000fe2000f8e18ff */
[----:B------:R-:W-:Y:S03]  /*8950*/  BSSY B1, `(.L_x_80) ;  /* 0x0000004000017945 */ /* 0x000fe60003800000 */
[----:B------:R-:W2:Y:S01]  /*8960*/  SYNCS.PHASECHK.TRANS64.TRYWAIT P3, [R26+URZ+0x60], R25 ;  /* 0x000060191a0075a7 */ /* 0x000ea2000806017f */
[----:B------:R-:W-:Y:S01]  /*8970*/  @!P4 LEA R21, R95, R24, 0x1 ;  /* 0x000000185f15c211 */ /* 0x000fe200078e08ff */
[----:B--2---:R-:W-:Y:S06]  /*8980*/  @!P3 BRA `(.L_x_81) ;  /* 0x0000005000b8b947 */ /* 0x004fec0003800000 */
.L_x_169:
[----:B------:R-:W-:Y:S05]  /*8990*/  BSYNC B1 ;  /* 0x0000000000017941 */ /* 0x000fea0003800000 */
.L_x_80:
[----:B------:R-:W-:Y:S05]  /*89a0*/  @!P4 WARPSYNC.ALL ;  /* 0x000000000000c948 */ /* 0x000fea0003800000 */
[----:B------:R3:W4:Y:S04]  /*89b0*/  @!P4 LDSM.16.M88.4 R8, [R24] ;  /* 0x000000001808c83b */ /* 0x0007280000000200 */
[----:B------:R3:W1:Y:S02]  /*89c0*/  @!P4 LDSM.16.M88.4 R4, [R21] ;  /* 0x000000001504c83b */ /* 0x0006640000000200 */
.L_x_78:
[----:B------:R-:W-:Y:S05]  /*89d0*/  BSYNC B0 ;  /* 0x0000000000007941 */ /* 0x000fea0003800000 */
.L_x_77:
[----:B---34-:R-:W-:Y:S02]  /*89e0*/  HADD2.F32 R21, -RZ, R8.H0_H0 ;  /* 0x20000008ff157230 */ /* 0x018fe40000004100 */
[C---:B--2---:R-:W-:Y:S01]  /*89f0*/  FMUL R25, R91.reuse, R72 ;  /* 0x000000485b197220 */ /* 0x044fe20000400000 */
[C---:B------:R-:W-:Y:S01]  /*8a00*/  FMUL R29, R91.reuse, R74 ;  /* 0x0000004a5b1d7220 */ /* 0x040fe20000400000 */
[C---:B------:R-:W-:Y:S01]  /*8a10*/  FMUL R78, R91.reuse, R78 ;  /* 0x0000004e5b4e7220 */ /* 0x040fe20000400000 */
[C---:B------:R-:W-:Y:S01]  /*8a20*/  FMUL R79, R91.reuse, R79 ;  /* 0x0000004f5b4f7220 */ /* 0x040fe20000400000 */
[----:B------:R-:W-:Y:S01]  /*8a30*/  FFMA R21, R92, R21, R25 ;  /* 0x000000155c157223 */ /* 0x000fe20000000019 */
[C---:B------:R-:W-:Y:S01]  /*8a40*/  FMUL R80, R91.reuse, R80 ;  /* 0x000000505b507220 */ /* 0x040fe20000400000 */
[C---:B------:R-:W-:Y:S01]  /*8a50*/  FMUL R84, R91.reuse, R84 ;  /* 0x000000545b547220 */ /* 0x040fe20000400000 */
[----:B------:R-:W-:Y:S01]  /*8a60*/  FMUL R85, R91, R85 ;  /* 0x000000555b557220 */ /* 0x000fe20000400000 */
[----:B------:R-:W-:Y:S01]  /*8a70*/  FMUL R31, R21, 0.70710676908493041992 ;  /* 0x3f3504f3151f7820 */ /* 0x000fe20000400000 */
[----:B------:R-:W-:Y:S01]  /*8a80*/  FMUL R86, R91, R86 ;  /* 0x000000565b567220 */ /* 0x000fe20000400000 */
[----:B------:R-:W-:Y:S01]  /*8a90*/  FMUL R21, R21, 0.5 ;  /* 0x3f00000015157820 */ /* 0x000fe20000400000 */
[----:B------:R-:W-:Y:S05]  /*8aa0*/  WARPSYNC.ALL ;  /* 0x0000000000007948 */ /* 0x000fea0003800000 */
[C---:B------:R-:W-:Y:S01]  /*8ab0*/  FMUL R24, R31.reuse, R31 ;  /* 0x0000001f1f187220 */ /* 0x040fe20000400000 */
[C---:B------:R-:W-:Y:S01]  /*8ac0*/  FSETP.GE.AND P3, PT, |R31|.reuse, 1.0029599666595458984, PT ;  /* 0x3f8060fe1f00780b */ /* 0x040fe20003f66200 */
[----:B------:R-:W-:Y:S03]  /*8ad0*/  BSSY B0, `(.L_x_82) ;  /* 0x00001ce000007945 */ /* 0x000fe60003800000 */
[----:B------:R-:W-:-:S02]  /*8ae0*/  FSEL R24, |R31|, R24, P3 ;  /* 0x000000181f187208 */ /* 0x000fc40001800200 */
[----:B------:R-:W-:Y:S02]  /*8af0*/  FSEL R25, R0, 8.4834944573231041431e-05, P3 ;  /* 0x38b1e96a00197808 */ /* 0x000fe40001800000 */
[----:B------:R-:W-:Y:S02]  /*8b00*/  FSEL R27, -R3, -0.00082130916416645050049, P3 ;  /* 0xba574d20031b7808 */ /* 0x000fe40001800100 */
[----:B------:R-:W-:Y:S02]  /*8b10*/  FSEL R26, R12, 0.0052134888246655464172, P3 ;  /* 0x3baad5ea0c1a7808 */ /* 0x000fe40001800000 */
[----:B------:R-:W-:Y:S01]  /*8b20*/  FSEL R28, -R13, -0.026868773624300956726, P3 ;  /* 0xbcdc1be70d1c7808 */ /* 0x000fe20001800100 */
[----:B------:R-:W-:Y:S01]  /*8b30*/  FFMA R25, R24, R25, R27 ;  /* 0x0000001918197223 */ /* 0x000fe2000000001b */
[----:B------:R-:W-:-:S03]  /*8b40*/  FSEL R27, -|R31|, R31, P3 ;  /* 0x0000001f1f1b7208 */ /* 0x000fc60001800300 */
[----:B------:R-:W-:Y:S01]  /*8b50*/  FFMA R25, R24, R25, R26 ;  /* 0x0000001918197223 */ /* 0x000fe2000000001a */
[----:B------:R-:W-:-:S03]  /*8b60*/  FSEL R26, R14, 0.11284004896879196167, P3 ;  /* 0x3de718af0e1a7808 */ /* 0x000fc60001800000 */
[----:B------:R-:W-:Y:S01]  /*8b70*/  FFMA R25, R24, R25, R28 ;  /* 0x0000001918197223 */ /* 0x000fe2000000001c */
[----:B------:R-:W-:-:S03]  /*8b80*/  FSEL R28, R15, -0.37612664699554443359, P3 ;  /* 0xbec093ac0f1c7808 */ /* 0x000fc60001800000 */
[----:B------:R-:W-:Y:S01]  /*8b90*/  FFMA R25, R24, R25, R26 ;  /* 0x0000001918197223 */ /* 0x000fe2000000001a */
[----:B------:R-:W-:-:S03]  /*8ba0*/  FSEL R26, R20, 0.12837915122509002686, P3 ;  /* 0x3e0375d3141a7808 */ /* 0x000fc60001800000 */
[----:B------:R-:W-:Y:S01]  /*8bb0*/  FFMA R25, R24, R25, R28 ;  /* 0x0000001918197223 */ /* 0x000fe2000000001c */
[----:B------:R-:W-:-:S03]  /*8bc0*/  FMUL R28, R91, R75 ;  /* 0x0000004b5b1c7220 */ /* 0x000fc60000400000 */
[----:B------:R-:W-:Y:S01]  /*8bd0*/  FFMA R24, R24, R25, R26 ;  /* 0x0000001918187223 */ /* 0x000fe2000000001a */
[----:B------:R-:W-:Y:S02]  /*8be0*/  HADD2.F32 R25, -RZ, R8.H1_H1 ;  /* 0x30000008ff197230 */ /* 0x000fe40000004100 */
[----:B------:R-:W-:Y:S01]  /*8bf0*/  FMUL R26, R91, R73 ;  /* 0x000000495b1a7220 */ /* 0x000fe20000400000 */
[----:B------:R-:W-:Y:S01]  /*8c00*/  FFMA R24, R24, R27, R27 ;  /* 0x0000001b18187223 */ /* 0x000fe2000000001b */
[--C-:B------:R-:W-:Y:S02]  /*8c10*/  HADD2.F32 R27, -RZ, R9.reuse.H0_H0 ;  /* 0x20000009ff1b7230 */ /* 0x100fe40000004100 */
[C---:B------:R-:W-:Y:S01]  /*8c20*/  FFMA R25, R92.reuse, R25, R26 ;  /* 0x000000195c197223 */ /* 0x040fe2000000001a */
[----:B------:R-:W-:Y:S01]  /*8c30*/  HADD2.F32 R9, -RZ, R9.H1_H1 ;  /* 0x30000009ff097230 */ /* 0x000fe20000004100 */
[----:B------:R-:W2:Y:S01]  /*8c40*/  @P3 MUFU.EX2 R30, R24 ;  /* 0x00000018001e3308 */ /* 0x000ea20000000800 */
[----:B------:R-:W-:Y:S01]  /*8c50*/  FFMA R8, R92, R27, R29 ;  /* 0x0000001b5c087223 */ /* 0x000fe2000000001d */
[----:B------:R-:W-:-:S02]  /*8c60*/  FMUL R43, R25, 0.70710676908493041992 ;  /* 0x3f3504f3192b7820 */ /* 0x000fc40000400000 */
[----:B------:R-:W-:Y:S01]  /*8c70*/  FFMA R9, R92, R9, R28 ;  /* 0x000000095c097223 */ /* 0x000fe2000000001c */
[----:B------:R-:W-:Y:S01]  /*8c80*/  FMUL R25, R25, 0.5 ;  /* 0x3f00000019197820 */ /* 0x000fe20000400000 */
[C---:B------:R-:W-:Y:S01]  /*8c90*/  FMUL R45, R8.reuse, 0.70710676908493041992 ;  /* 0x3f3504f3082d7820 */ /* 0x040fe20000400000 */
[----:B------:R-:W-:Y:S01]  /*8ca0*/  FMUL R26, R43, R43 ;  /* 0x0000002b2b1a7220 */ /* 0x000fe20000400000 */
[C---:B------:R-:W-:Y:S01]  /*8cb0*/  FMUL R47, R9.reuse, 0.70710676908493041992 ;  /* 0x3f3504f3092f7820 */ /* 0x040fe20000400000 */
[----:B------:R-:W-:Y:S01]  /*8cc0*/  FMUL R9, R9, 0.5 ;  /* 0x3f00000009097820 */ /* 0x000fe20000400000 */
[C---:B------:R-:W-:Y:S01]  /*8cd0*/  FMUL R28, R45.reuse, R45 ;  /* 0x0000002d2d1c7220 */ /* 0x040fe20000400000 */
[----:B------:R-:W-:Y:S01]  /*8ce0*/  FSETP.GE.AND P4, PT, |R45|, 1.0029599666595458984, PT ;  /* 0x3f8060fe2d00780b */ /* 0x000fe20003f86200 */
[----:B------:R-:W-:Y:S01]  /*8cf0*/  FMUL R8, R8, 0.5 ;  /* 0x3f00000008087820 */ /* 0x000fe20000400000 */
[----:B------:R-:W-:Y:S02]  /*8d00*/  FSETP.GE.AND P5, PT, |R47|, 1.0029599666595458984, PT ;  /* 0x3f8060fe2f00780b */ /* 0x000fe40003fa6200 */
[----:B------:R-:W-:Y:S01]  /*8d10*/  FSEL R28, |R45|, R28, P4 ;  /* 0x0000001c2d1c7208 */ /* 0x000fe20002000200 */
[----:B--2---:R-:W-:Y:S01]  /*8d20*/  @P3 FADD R30, -R30, 1 ;  /* 0x3f8000001e1e3421 */ /* 0x004fe20000000100 */
[----:B-1----:R-:W-:-:S02]  /*8d30*/  FSEL R33, -R3, -0.00082130916416645050049, P4 ;  /* 0xba574d2003217808 */ /* 0x002fc40002000100 */
[----:B------:R-:W-:Y:S02]  /*8d40*/  FSEL R37, R0, 8.4834944573231041431e-05, P5 ;  /* 0x38b1e96a00257808 */ /* 0x000fe40002800000 */
[----:B------:R-:W-:Y:S01]  /*8d50*/  @P3 LOP3.LUT R24, R30, 0x80000000, R31, 0xb8, !PT ;  /* 0x800000001e183812 */ /* 0x000fe200078eb81f */
[----:B------:R-:W-:Y:S01]  /*8d60*/  FMUL R30, R47, R47 ;  /* 0x0000002f2f1e7220 */ /* 0x000fe20000400000 */
[C---:B------:R-:W-:Y:S02]  /*8d70*/  FSETP.GE.AND P3, PT, |R43|.reuse, 1.0029599666595458984, PT ;  /* 0x3f8060fe2b00780b */ /* 0x040fe40003f66200 */
[----:B------:R-:W-:Y:S01]  /*8d80*/  FSEL R31, R0, 8.4834944573231041431e-05, P4 ;  /* 0x38b1e96a001f7808 */ /* 0x000fe20002000000 */
[----:B------:R-:W-:Y:S01]  /*8d90*/  FADD R24, R24, 1 ;  /* 0x3f80000018187421 */ /* 0x000fe20000000000 */
[----:B------:R-:W-:Y:S02]  /*8da0*/  FSEL R26, |R43|, R26, P3 ;  /* 0x0000001a2b1a7208 */ /* 0x000fe40001800200 */
[----:B------:R-:W-:Y:S01]  /*8db0*/  FSEL R27, R0, 8.4834944573231041431e-05, P3 ;  /* 0x38b1e96a001b7808 */ /* 0x000fe20001800000 */
[----:B------:R-:W-:Y:S01]  /*8dc0*/  FFMA R33, R28, R31, R33 ;  /* 0x0000001f1c217223 */ /* 0x000fe20000000021 */
[----:B------:R-:W-:Y:S01]  /*8dd0*/  FSEL R29, -R3, -0.00082130916416645050049, P3 ;  /* 0xba574d20031d7808 */ /* 0x000fe20001800100 */
[----:B------:R-:W-:Y:S01]  /*8de0*/  FMUL R21, R24, R21 ;  /* 0x0000001518157220 */ /* 0x000fe20000400000 */
[----:B------:R-:W-:-:S02]  /*8df0*/  FSEL R30, |R47|, R30, P5 ;  /* 0x0000001e2f1e7208 */ /* 0x000fc40002800200 */
[----:B------:R-:W-:Y:S01]  /*8e00*/  FSEL R39, -R3, -0.00082130916416645050049, P5 ;  /* 0xba574d2003277808 */ /* 0x000fe20002800100 */
[----:B------:R-:W-:Y:S01]  /*8e10*/  FFMA R27, R26, R27, R29 ;  /* 0x0000001b1a1b7223 */ /* 0x000fe2000000001d */
[C---:B------:R-:W-:Y:S02]  /*8e20*/  FSEL R29, R12.reuse, 0.0052134888246655464172, P3 ;  /* 0x3baad5ea0c1d7808 */ /* 0x040fe40001800000 */
[----:B------:R-:W-:Y:S01]  /*8e30*/  FSEL R35, R12, 0.0052134888246655464172, P4 ;  /* 0x3baad5ea0c237808 */ /* 0x000fe20002000000 */
[----:B------:R-:W-:Y:S01]  /*8e40*/  FFMA R37, R30, R37, R39 ;  /* 0x000000251e257223 */ /* 0x000fe20000000027 */
        /* <DEDUP_REMOVED lines=32> */
[----:B------:R-:W-:Y:S01]  /*9050*/  FSEL R28, -|R47|, R47, P5 ;  /* 0x0000002f2f1c7208 */ /* 0x000fe20002800300 */
[----:B------:R-:W1:Y:S01]  /*9060*/  @P3 MUFU.EX2 R32, R26 ;  /* 0x0000001a00203308 */ /* 0x000e620000000800 */
[----:B------:R-:W-:Y:S01]  /*9070*/  FFMA R29, R30, R29, R34 ;  /* 0x0000001d1e1d7223 */ /* 0x000fe20000000022 */
[----:B------:R-:W-:-:S02]  /*9080*/  HADD2.F32 R31, -RZ, R10.H1_H1 ;  /* 0x3000000aff1f7230 */ /* 0x000fc40000004100 */
[----:B------:R-:W-:Y:S01]  /*9090*/  FMUL R30, R91, R77 ;  /* 0x0000004d5b1e7220 */ /* 0x000fe20000400000 */
[--C-:B------:R-:W-:Y:S02]  /*90a0*/  HADD2.F32 R33, -RZ, R11.reuse.H0_H0 ;  /* 0x2000000bff217230 */ /* 0x100fe40000004100 */
[----:B------:R-:W-:Y:S01]  /*90b0*/  FFMA R28, R29, R28, R28 ;  /* 0x0000001c1d1c7223 */ /* 0x000fe2000000001c */
[----:B------:R-:W-:Y:S01]  /*90c0*/  HADD2.F32 R29, -RZ, R10.H0_H0 ;  /* 0x2000000aff1d7230 */ /* 0x000fe20000004100 */
[----:B------:R-:W2:Y:S01]  /*90d0*/  @P4 MUFU.EX2 R34, R27 ;  /* 0x0000001b00224308 */ /* 0x000ea20000000800 */
[----:B------:R-:W-:-:S03]  /*90e0*/  HADD2.F32 R11, -RZ, R11.H1_H1 ;  /* 0x3000000bff0b7230 */ /* 0x000fc60000004100 */
[C---:B------:R-:W-:Y:S01]  /*90f0*/  FFMA R10, R92.reuse, R29, R35 ;  /* 0x0000001d5c0a7223 */ /* 0x040fe20000000023 */
[C---:B------:R-:W-:Y:S01]  /*9100*/  FFMA R29, R92.reuse, R31, R30 ;  /* 0x0000001f5c1d7223 */ /* 0x040fe2000000001e */
[----:B------:R-:W-:Y:S02]  /*9110*/  FFMA R30, R92, R33, R78 ;  /* 0x000000215c1e7223 */ /* 0x000fe4000000004e */
[----:B------:R-:W-:Y:S01]  /*9120*/  FMUL R41, R10, 0.70710676908493041992 ;  /* 0x3f3504f30a297820 */ /* 0x000fe20000400000 */
[----:B------:R-:W3:Y:S01]  /*9130*/  @P5 MUFU.EX2 R36, R28 ;  /* 0x0000001c00245308 */ /* 0x000ee20000000800 */
[----:B-1----:R-:W-:Y:S01]  /*9140*/  @P3 FADD R32, -R32, 1 ;  /* 0x3f80000020203421 */ /* 0x002fe20000000100 */
[----:B------:R-:W-:Y:S01]  /*9150*/  FMUL R48, R29, 0.70710676908493041992 ;  /* 0x3f3504f31d307820 */ /* 0x000fe20000400000 */
[----:B------:R-:W-:Y:S01]  /*9160*/  FMUL R31, R41, R41 ;  /* 0x00000029291f7220 */ /* 0x000fe20000400000 */
[----:B------:R-:W-:Y:S01]  /*9170*/  FMUL R10, R10, 0.5 ;  /* 0x3f0000000a0a7820 */ /* 0x000fe20000400000 */
[----:B------:R-:W-:Y:S01]  /*9180*/  FMUL R29, R29, 0.5 ;  /* 0x3f0000001d1d7820 */ /* 0x000fe20000400000 */
[----:B------:R-:W-:Y:S01]  /*9190*/  @P3 LOP3.LUT R26, R32, 0x80000000, R43, 0xb8, !PT ;  /* 0x80000000201a3812 */ /* 0x000fe200078eb82b */
[----:B------:R-:W-:Y:S01]  /*91a0*/  FMUL R33, R48, R48 ;  /* 0x0000003030217220 */ /* 0x000fe20000400000 */
[C---:B------:R-:W-:Y:S01]  /*91b0*/  FSETP.GE.AND P3, PT, |R41|.reuse, 1.0029599666595458984, PT ;  /* 0x3f8060fe2900780b */ /* 0x040fe20003f66200 */
[----:B--2---:R-:W-:Y:S01]  /*91c0*/  @P4 FADD R34, -R34, 1 ;  /* 0x3f80000022224421 */ /* 0x004fe20000000100 */
[----:B------:R-:W-:Y:S01]  /*91d0*/  FMUL R43, R30, 0.70710676908493041992 ;  /* 0x3f3504f31e2b7820 */ /* 0x000fe20000400000 */
[----:B------:R-:W-:Y:S01]  /*91e0*/  FADD R26, R26, 1 ;  /* 0x3f8000001a1a7421 */ /* 0x000fe20000000000 */
[----:B------:R-:W-:Y:S01]  /*91f0*/  FSEL R31, |R41|, R31, P3 ;  /* 0x0000001f291f7208 */ /* 0x000fe20001800200 */
[----:B------:R-:W-:Y:S01]  /*9200*/  FMUL R30, R30, 0.5 ;  /* 0x3f0000001e1e7820 */ /* 0x000fe20000400000 */
[----:B------:R-:W-:Y:S01]  /*9210*/  @P4 LOP3.LUT R27, R34, 0x80000000, R45, 0xb8, !PT ;  /* 0x80000000221b4812 */ /* 0x000fe200078eb82d */
[----:B------:R-:W-:Y:S01]  /*9220*/  FMUL R35, R43, R43 ;  /* 0x0000002b2b237220 */ /* 0x000fe20000400000 */
[----:B------:R-:W-:Y:S01]  /*9230*/  FSETP.GE.AND P4, PT, |R48|, 1.0029599666595458984, PT ;  /* 0x3f8060fe3000780b */ /* 0x000fe20003f86200 */
[----:B---3--:R-:W-:Y:S01]  /*9240*/  @P5 FADD R36, -R36, 1 ;  /* 0x3f80000024245421 */ /* 0x008fe20000000100 */
[----:B------:R-:W-:Y:S01]  /*9250*/  FSEL R32, R0, 8.4834944573231041431e-05, P3 ;  /* 0x38b1e96a00207808 */ /* 0x000fe20001800000 */
[----:B------:R-:W-:Y:S01]  /*9260*/  FADD R27, R27, 1 ;  /* 0x3f8000001b1b7421 */ /* 0x000fe20000000000 */
[----:B------:R-:W-:Y:S01]  /*9270*/  FSEL R34, -R3, -0.00082130916416645050049, P3 ;  /* 0xba574d2003227808 */ /* 0x000fe20001800100 */
[----:B------:R-:W-:Y:S01]  /*9280*/  FMUL R26, R26, R25 ;  /* 0x000000191a1a7220 */ /* 0x000fe20000400000 */
[----:B------:R-:W-:Y:S01]  /*9290*/  @P5 LOP3.LUT R28, R36, 0x80000000, R47, 0xb8, !PT ;  /* 0x80000000241c5812 */ /* 0x000fe200078eb82f */
[----:B------:R-:W-:Y:S01]  /*92a0*/  FMUL R8, R27, R8 ;  /* 0x000000081b087220 */ /* 0x000fe20000400000 */
[----:B------:R-:W-:Y:S01]  /*92b0*/  FSEL R33, |R48|, R33, P4 ;  /* 0x0000002130217208 */ /* 0x000fe20002000200 */
[----:B------:R-:W-:Y:S01]  /*92c0*/  FFMA R32, R31, R32, R34 ;  /* 0x000000201f207223 */ /* 0x000fe20000000022 */
[----:B------:R-:W-:Y:S01]  /*92d0*/  FSEL R36, R0, 8.4834944573231041431e-05, P4 ;  /* 0x38b1e96a00247808 */ /* 0x000fe20002000000 */
[----:B------:R-:W-:Y:S01]  /*92e0*/  FADD R28, R28, 1 ;  /* 0x3f8000001c1c7421 */ /* 0x000fe20000000000 */
[----:B------:R-:W-:-:S02]  /*92f0*/  FSEL R38, -R3, -0.00082130916416645050049, P4 ;  /* 0xba574d2003267808 */ /* 0x000fc40002000100 */
[----:B------:R-:W-:Y:S02]  /*9300*/  FSETP.GE.AND P5, PT, |R43|, 1.0029599666595458984, PT ;  /* 0x3f8060fe2b00780b */ /* 0x000fe40003fa6200 */
        /* <DEDUP_REMOVED lines=25> */
[----:B------:R-:W-:Y:S01]  /*94a0*/  FSEL R36, -|R41|, R41, P3 ;  /* 0x0000002929247208 */ /* 0x000fe20001800300 */
[----:B------:R-:W-:Y:S01]  /*94b0*/  FFMA R44, R35, R46, R44 ;  /* 0x0000002e232c7223 */ /* 0x000fe2000000002c */
[----:B------:R-:W-:Y:S01]  /*94c0*/  FSEL R42, R14, 0.11284004896879196167, P5 ;  /* 0x3de718af0e2a7808 */ /* 0x000fe20002800000 */
        /* <DEDUP_REMOVED lines=8> */
[----:B------:R-:W1:Y:S01]  /*9550*/  @P3 MUFU.EX2 R34, R31 ;  /* 0x0000001f00223308 */ /* 0x000e620000000800 */
[----:B------:R-:W-:-:S03]  /*9560*/  FFMA R36, R35, R42, R36 ;  /* 0x0000002a23247223 */ /* 0x000fc60000000024 */
[----:B------:R-:W-:Y:S01]  /*9570*/  FFMA R32, R32, R33, R33 ;  /* 0x0000002120207223 */ /* 0x000fe20000000021 */
[----:B------:R-:W-:Y:S01]  /*9580*/  FSEL R33, -|R43|, R43, P5 ;  /* 0x0000002b2b217208 */ /* 0x000fe20002800300 */
[----:B------:R-:W-:Y:S01]  /*9590*/  FFMA R36, R35, R36, R37 ;  /* 0x0000002423247223 */ /* 0x000fe20000000025 */
[--C-:B------:R-:W-:Y:S01]  /*95a0*/  HADD2.F32 R35, -RZ, R4.reuse.H0_H0 ;  /* 0x20000004ff237230 */ /* 0x100fe20000004100 */
[----:B------:R-:W2:Y:S01]  /*95b0*/  @P4 MUFU.EX2 R39, R32 ;  /* 0x0000002000274308 */ /* 0x000ea20000000800 */
[----:B------:R-:W-:Y:S02]  /*95c0*/  HADD2.F32 R37, -RZ, R4.H1_H1 ;  /* 0x30000004ff257230 */ /* 0x000fe40000004100 */
[----:B------:R-:W-:Y:S01]  /*95d0*/  FFMA R33, R36, R33, R33 ;  /* 0x0000002124217223 */ /* 0x000fe20000000021 */
[----:B------:R-:W-:Y:S01]  /*95e0*/  FMUL R36, R91, R81 ;  /* 0x000000515b247220 */ /* 0x000fe20000400000 */
[----:B------:R-:W-:-:S03]  /*95f0*/  FFMA R4, R92, R35, R80 ;  /* 0x000000235c047223 */ /* 0x000fc60000000050 */
[----:B------:R-:W3:Y:S01]  /*9600*/  @P5 MUFU.EX2 R40, R33 ;  /* 0x0000002100285308 */ /* 0x000ee20000000800 */
[----:B-1----:R-:W-:Y:S01]  /*9610*/  @P3 FADD R38, -R34, 1 ;  /* 0x3f80000022263421 */ /* 0x002fe20000000100 */
[----:B------:R-:W-:Y:S01]  /*9620*/  FFMA R34, R92, R11, R79 ;  /* 0x0000000b5c227223 */ /* 0x000fe2000000004f */
[----:B------:R-:W-:Y:S01]  /*9630*/  FMUL R51, R4, 0.70710676908493041992 ;  /* 0x3f3504f304337820 */ /* 0x000fe20000400000 */
[----:B------:R-:W-:Y:S01]  /*9640*/  FFMA R11, R92, R37, R36 ;  /* 0x000000255c0b7223 */ /* 0x000fe20000000024 */
[----:B------:R-:W-:Y:S01]  /*9650*/  FMUL R4, R4, 0.5 ;  /* 0x3f00000004047820 */ /* 0x000fe20000400000 */
[----:B------:R-:W-:Y:S01]  /*9660*/  FMUL R49, R34, 0.70710676908493041992 ;  /* 0x3f3504f322317820 */ /* 0x000fe20000400000 */
[----:B------:R-:W-:Y:S01]  /*9670*/  @P3 LOP3.LUT R31, R38, 0x80000000, R41, 0xb8, !PT ;  /* 0x80000000261f3812 */ /* 0x000fe200078eb829 */
[----:B------:R-:W-:Y:S01]  /*9680*/  FMUL R37, R51, R51 ;  /* 0x0000003333257220 */ /* 0x000fe20000400000 */
[----:B--2---:R-:W-:Y:S01]  /*9690*/  @P4 FADD R39, -R39, 1 ;  /* 0x3f80000027274421 */ /* 0x004fe20000000100 */
[C---:B------:R-:W-:Y:S01]  /*96a0*/  FMUL R35, R49.reuse, R49 ;  /* 0x0000003131237220 */ /* 0x040fe20000400000 */
[----:B------:R-:W-:Y:S01]  /*96b0*/  FSETP.GE.AND P3, PT, |R49|, 1.0029599666595458984, PT ;  /* 0x3f8060fe3100780b */ /* 0x000fe20003f66200 */
[----:B------:R-:W-:Y:S01]  /*96c0*/  FMUL R52, R11, 0.70710676908493041992 ;  /* 0x3f3504f30b347820 */ /* 0x000fe20000400000 */
[----:B------:R-:W-:Y:S01]  /*96d0*/  FADD R31, R31, 1 ;  /* 0x3f8000001f1f7421 */ /* 0x000fe20000000000 */
[----:B------:R-:W-:-:S02]  /*96e0*/  @P4 LOP3.LUT R32, R39, 0x80000000, R48, 0xb8, !PT ;  /* 0x8000000027204812 */ /* 0x000fc400078eb830 */
[----:B------:R-:W-:Y:S01]  /*96f0*/  FSETP.GE.AND P4, PT, |R51|, 1.0029599666595458984, PT ;  /* 0x3f8060fe3300780b */ /* 0x000fe20003f86200 */
[----:B---3--:R-:W-:Y:S01]  /*9700*/  @P5 FADD R40, -R40, 1 ;  /* 0x3f80000028285421 */ /* 0x008fe20000000100 */
[----:B------:R-:W-:Y:S01]  /*9710*/  FSEL R35, |R49|, R35, P3 ;  /* 0x0000002331237208 */ /* 0x000fe20001800200 */
[----:B------:R-:W-:Y:S01]  /*9720*/  FMUL R41, R52, R52 ;  /* 0x0000003434297220 */ /* 0x000fe20000400000 */
        /* <DEDUP_REMOVED lines=10> */
[----:B------:R-:W-:Y:S01]  /*97d0*/  FSEL R42, -R3, -0.00082130916416645050049, P4 ;  /* 0xba574d20032a7808 */ /* 0x000fe20002000100 */
[----:B------:R-:W-:Y:S01]  /*97e0*/  FMUL R29, R32, R29 ;  /* 0x0000001d201d7220 */ /* 0x000fe20000400000 */
        /* <DEDUP_REMOVED lines=8> */
[C---:B------:R-:W-:Y:S02]  /*9870*/  FSEL R44, R12.reuse, 0.0052134888246655464172, P4 ;  /* 0x3baad5ea0c2c7808 */ /* 0x040fe40002000000 */
        /* <DEDUP_REMOVED lines=12> */
[----:B------:R-:W-:Y:S01]  /*9940*/  FSEL R48, -R13, -0.026868773624300956726, P5 ;  /* 0xbcdc1be70d307808 */ /* 0x000fe20002800100 */
[----:B------:R-:W-:Y:S01]  /*9950*/  FFMA R36, R35, R36, R40 ;  /* 0x0000002423247223 */ /* 0x000fe20000000028 */
[----:B------:R-:W-:Y:S01]  /*9960*/  FSEL R38, R20, 0.12837915122509002686, P3 ;  /* 0x3e0375d314267808 */ /* 0x000fe20001800000 */
        /* <DEDUP_REMOVED lines=19> */
[----:B------:R-:W1:Y:S01]  /*9aa0*/  @P3 MUFU.EX2 R40, R36 ;  /* 0x0000002400283308 */ /* 0x000e620000000800 */
[----:B------:R-:W-:Y:S02]  /*9ab0*/  HADD2.F32 R5, -RZ, R5.H1_H1 ;  /* 0x30000005ff057230 */ /* 0x000fe40000004100 */
[C---:B------:R-:W-:Y:S01]  /*9ac0*/  FFMA R45, R92.reuse, R39, R43 ;  /* 0x000000275c2d7223 */ /* 0x040fe2000000002b */
[----:B------:R-:W-:Y:S01]  /*9ad0*/  FFMA R37, R37, R38, R38 ;  /* 0x0000002625257223 */ /* 0x000fe20000000026 */
[----:B------:R-:W-:Y:S01]  /*9ae0*/  FMUL R38, R91, R83 ;  /* 0x000000535b267220 */ /* 0x000fe20000400000 */
[----:B------:R-:W-:Y:S02]  /*9af0*/  HADD2.F32 R41, -RZ, R6.H0_H0 ;  /* 0x20000006ff297230 */ /* 0x000fe40000004100 */
[----:B------:R-:W2:Y:S01]  /*9b00*/  @P4 MUFU.EX2 R42, R35 ;  /* 0x00000023002a4308 */ /* 0x000ea20000000800 */
[----:B------:R-:W-:-:S02]  /*9b10*/  FFMA R47, R92, R5, R38 ;  /* 0x000000055c2f7223 */ /* 0x000fc40000000026 */
[----:B------:R-:W-:Y:S02]  /*9b20*/  FFMA R84, R92, R41, R84 ;  /* 0x000000295c547223 */ /* 0x000fe40000000054 */
[----:B------:R-:W-:Y:S02]  /*9b30*/  FMUL R54, R47, 0.70710676908493041992 ;  /* 0x3f3504f32f367820 */ /* 0x000fe40000400000 */
[----:B------:R-:W-:Y:S01]  /*9b40*/  FMUL R56, R84, 0.70710676908493041992 ;  /* 0x3f3504f354387820 */ /* 0x000fe20000400000 */
[----:B------:R-:W3:Y:S01]  /*9b50*/  @P5 MUFU.EX2 R44, R37 ;  /* 0x00000025002c5308 */ /* 0x000ee20000000800 */
[----:B-1----:R-:W-:Y:S01]  /*9b60*/  @P3 FADD R40, -R40, 1 ;  /* 0x3f80000028283421 */ /* 0x002fe20000000100 */
[----:B------:R-:W-:Y:S01]  /*9b70*/  FMUL R39, R54, R54 ;  /* 0x0000003636277220 */ /* 0x000fe20000400000 */
[----:B------:R-:W-:-:S03]  /*9b80*/  FMUL R43, R56, R56 ;  /* 0x00000038382b7220 */ /* 0x000fc60000400000 */
[----:B------:R-:W-:Y:S01]  /*9b90*/  @P3 LOP3.LUT R36, R40, 0x80000000, R49, 0xb8, !PT ;  /* 0x8000000028243812 */ /* 0x000fe200078eb831 */
[----:B--2---:R-:W-:-:S04]  /*9ba0*/  @P4 FADD R42, -R42, 1 ;  /* 0x3f8000002a2a4421 */ /* 0x004fc80000000100 */
[----:B------:R-:W-:Y:S01]  /*9bb0*/  FADD R36, R36, 1 ;  /* 0x3f80000024247421 */ /* 0x000fe20000000000 */
[----:B------:R-:W-:Y:S01]  /*9bc0*/  @P4 LOP3.LUT R35, R42, 0x80000000, R51, 0xb8, !PT ;  /* 0x800000002a234812 */ /* 0x000fe200078eb833 */
[----:B------:R-:W-:Y:S01]  /*9bd0*/  FMUL R51, R45, 0.70710676908493041992 ;  /* 0x3f3504f32d337820 */ /* 0x000fe20000400000 */
[----:B------:R-:W-:Y:S01]  /*9be0*/  FSETP.GE.AND P4, PT, |R54|, 1.0029599666595458984, PT ;  /* 0x3f8060fe3600780b */ /* 0x000fe20003f86200 */
[----:B---3--:R-:W-:Y:S02]  /*9bf0*/  @P5 FADD R44, -R44, 1 ;  /* 0x3f8000002c2c5421 */ /* 0x008fe40000000100 */
[C---:B------:R-:W-:Y:S01]  /*9c00*/  FMUL R5, R51.reuse, R51 ;  /* 0x0000003333057220 */ /* 0x040fe20000400000 */
[----:B------:R-:W-:Y:S01]  /*9c10*/  FSETP.GE.AND P3, PT, |R51|, 1.0029599666595458984, PT ;  /* 0x3f8060fe3300780b */ /* 0x000fe20003f66200 */
[----:B------:R-:W-:Y:S01]  /*9c20*/  FADD R35, R35, 1 ;  /* 0x3f80000023237421 */ /* 0x000fe20000000000 */
[----:B------:R-:W-:Y:S02]  /*9c30*/  @P5 LOP3.LUT R37, R44, 0x80000000, R52, 0xb8, !PT ;  /* 0x800000002c255812 */ /* 0x000fe400078eb834 */
[----:B------:R-:W-:Y:S01]  /*9c40*/  FSEL R5, |R51|, R5, P3 ;  /* 0x0000000533057208 */ /* 0x000fe20001800200 */
[----:B------:R-:W-:Y:S01]  /*9c50*/  FMUL R35, R35, R4 ;  /* 0x0000000423237220 */ /* 0x000fe20000400000 */
[----:B------:R-:W-:Y:S01]  /*9c60*/  FSEL R38, R0, 8.4834944573231041431e-05, P3 ;  /* 0x38b1e96a00267808 */ /* 0x000fe20001800000 */
[----:B------:R-:W-:Y:S01]  /*9c70*/  FADD R37, R37, 1 ;  /* 0x3f80000025257421 */ /* 0x000fe20000000000 */
[----:B------:R-:W-:-:S02]  /*9c80*/  FSEL R40, -R3, -0.00082130916416645050049, P3 ;  /* 0xba574d2003287808 */ /* 0x000fc40001800100 */
[----:B------:R-:W-:Y:S02]  /*9c90*/  FSEL R41, |R54|, R39, P4 ;  /* 0x0000002736297208 */ /* 0x000fe40002000200 */
[----:B------:R-:W-:Y:S01]  /*9ca0*/  FSEL R42, R0, 8.4834944573231041431e-05, P4 ;  /* 0x38b1e96a002a7808 */ /* 0x000fe20002000000 */
[----:B------:R-:W-:Y:S01]  /*9cb0*/  FFMA R38, R5, R38, R40 ;  /* 0x0000002605267223 */ /* 0x000fe20000000028 */
[----:B------:R-:W-:Y:S02]  /*9cc0*/  FSEL R44, -R3, -0.00082130916416645050049, P4 ;  /* 0xba574d20032c7808 */ /* 0x000fe40002000100 */
[----:B------:R-:W-:Y:S02]  /*9cd0*/  FSETP.GE.AND P5, PT, |R56|, 1.0029599666595458984, PT ;  /* 0x3f8060fe3800780b */ /* 0x000fe40003fa6200 */
        /* <DEDUP_REMOVED lines=37> */
[----:B------:R-:W-:Y:S01]  /*9f30*/  FSEL R46, -|R56|, R56, P5 ;  /* 0x00000038382e7208 */ /* 0x000fe20002800300 */
[----:B------:R-:W-:Y:S01]  /*9f40*/  FFMA R42, R42, R5, R5 ;  /* 0x000000052a2a7223 */ /* 0x000fe20000000005 */
[----:B------:R-:W1:Y:S01]  /*9f50*/  @P3 MUFU.EX2 R40, R38 ;  /* 0x0000002600283308 */ /* 0x000e620000000800 */
[----:B------:R-:W-:Y:S01]  /*9f60*/  FFMA R39, R43, R44, R39 ;  /* 0x0000002c2b277223 */ /* 0x000fe20000000027 */
[----:B------:R-:W-:-:S02]  /*9f70*/  HADD2.F32 R5, -RZ, R6.H1_H1 ;  /* 0x30000006ff057230 */ /* 0x000fc40000004100 */
[----:B------:R-:W-:Y:S01]  /*9f80*/  FMUL R6, R91, R87 ;  /* 0x000000575b067220 */ /* 0x000fe20000400000 */
[----:B------:R-:W-:Y:S01]  /*9f90*/  F2FP.F16.F32.PACK_AB R4, R26, R21 ;  /* 0x000000151a04723e */ /* 0x000fe200000000ff */
[----:B------:R-:W-:Y:S01]  /*9fa0*/  FFMA R46, R39, R46, R46 ;  /* 0x0000002e272e7223 */ /* 0x000fe2000000002e */
[--C-:B------:R-:W-:Y:S02]  /*9fb0*/  HADD2.F32 R39, -RZ, R7.reuse.H0_H0 ;  /* 0x20000007ff277230 */ /* 0x100fe40000004100 */
[C---:B------:R-:W-:Y:S01]  /*9fc0*/  FFMA R85, R92.reuse, R5, R85 ;  /* 0x000000055c557223 */ /* 0x040fe20000000055 */
[----:B------:R-:W2:Y:S01]  /*9fd0*/  @P4 MUFU.EX2 R41, R42 ;  /* 0x0000002a00294308 */ /* 0x000ea20000000800 */
[----:B------:R-:W-:Y:S02]  /*9fe0*/  HADD2.F32 R7, -RZ, R7.H1_H1 ;  /* 0x30000007ff077230 */ /* 0x000fe40000004100 */
[----:B------:R-:W-:-:S03]  /*9ff0*/  FFMA R86, R92, R39, R86 ;  /* 0x000000275c567223 */ /* 0x000fc60000000056 */
[----:B------:R-:W-:Y:S02]  /*a000*/  FFMA R49, R92, R7, R6 ;  /* 0x000000075c317223 */ /* 0x000fe40000000006 */
[----:B------:R-:W3:Y:S01]  /*a010*/  @P5 MUFU.EX2 R43, R46 ;  /* 0x0000002e002b5308 */ /* 0x000ee20000000800 */
[----:B-1----:R-:W-:Y:S01]  /*a020*/  @P3 FADD R40, -R40, 1 ;  /* 0x3f80000028283421 */ /* 0x002fe20000000100 */
[----:B------:R-:W-:-:S04]  /*a030*/  FMUL R58, R49, 0.70710676908493041992 ;  /* 0x3f3504f3313a7820 */ /* 0x000fc80000400000 */
[----:B------:R-:W-:Y:S01]  /*a040*/  @P3 LOP3.LUT R38, R40, 0x80000000, R51, 0xb8, !PT ;  /* 0x8000000028263812 */ /* 0x000fe200078eb833 */
[----:B------:R-:W-:Y:S01]  /*a050*/  FMUL R39, R58, R58 ;  /* 0x0000003a3a277220 */ /* 0x000fe20000400000 */
[----:B--2---:R-:W-:-:S03]  /*a060*/  @P4 FADD R41, -R41, 1 ;  /* 0x3f80000029294421 */ /* 0x004fc60000000100 */
[----:B------:R-:W-:Y:S02]  /*a070*/  FADD R38, R38, 1 ;  /* 0x3f80000026267421 */ /* 0x000fe40000000000 */
[----:B------:R-:W-:Y:S01]  /*a080*/  @P4 LOP3.LUT R42, R41, 0x80000000, R54, 0xb8, !PT ;  /* 0x80000000292a4812 */ /* 0x000fe200078eb836 */
[----:B------:R-:W-:Y:S01]  /*a090*/  FMUL R41, R85, 0.70710676908493041992 ;  /* 0x3f3504f355297820 */ /* 0x000fe20000400000 */
[----:B------:R-:W-:Y:S01]  /*a0a0*/  FMUL R54, R86, 0.70710676908493041992 ;  /* 0x3f3504f356367820 */ /* 0x000fe20000400000 */
[----:B---3--:R-:W-:Y:S02]  /*a0b0*/  @P5 FADD R43, -R43, 1 ;  /* 0x3f8000002b2b5421 */ /* 0x008fe40000000100 */
[C---:B------:R-:W-:Y:S01]  /*a0c0*/  FMUL R5, R41.reuse, R41 ;  /* 0x0000002929057220 */ /* 0x040fe20000400000 */
[----:B------:R-:W-:Y:S01]  /*a0d0*/  FSETP.GE.AND P3, PT, |R41|, 1.0029599666595458984, PT ;  /* 0x3f8060fe2900780b */ /* 0x000fe20003f66200 */
[C---:B------:R-:W-:Y:S01]  /*a0e0*/  FMUL R7, R54.reuse, R54 ;  /* 0x0000003636077220 */ /* 0x040fe20000400000 */
[----:B------:R-:W-:Y:S01]  /*a0f0*/  FSETP.GE.AND P4, PT, |R54|, 1.0029599666595458984, PT ;  /* 0x3f8060fe3600780b */ /* 0x000fe20003f86200 */
[----:B------:R-:W-:Y:S01]  /*a100*/  FADD R42, R42, 1 ;  /* 0x3f8000002a2a7421 */ /* 0x000fe20000000000 */
[----:B------:R-:W-:-:S02]  /*a110*/  @P5 LOP3.LUT R46, R43, 0x80000000, R56, 0xb8, !PT ;  /* 0x800000002b2e5812 */ /* 0x000fc400078eb838 */
[----:B------:R-:W-:Y:S02]  /*a120*/  FSETP.GE.AND P5, PT, |R58|, 1.0029599666595458984, PT ;  /* 0x3f8060fe3a00780b */ /* 0x000fe40003fa6200 */
[----:B------:R-:W-:Y:S01]  /*a130*/  FSEL R5, |R41|, R5, P3 ;  /* 0x0000000529057208 */ /* 0x000fe20001800200 */
[----:B------:R-:W-:Y:S01]  /*a140*/  FADD R46, R46, 1 ;  /* 0x3f8000002e2e7421 */ /* 0x000fe20000000000 */
[----:B------:R-:W-:Y:S02]  /*a150*/  FSEL R6, R0, 8.4834944573231041431e-05, P3 ;  /* 0x38b1e96a00067808 */ /* 0x000fe40001800000 */
[----:B------:R-:W-:Y:S02]  /*a160*/  FSEL R40, -R3, -0.00082130916416645050049, P3 ;  /* 0xba574d2003287808 */ /* 0x000fe40001800100 */
[----:B------:R-:W-:Y:S02]  /*a170*/  FSEL R7, |R54|, R7, P4 ;  /* 0x0000000736077208 */ /* 0x000fe40002000200 */
[----:B------:R-:W-:Y:S01]  /*a180*/  FSEL R44, R0, 8.4834944573231041431e-05, P4 ;  /* 0x38b1e96a002c7808 */ /* 0x000fe20002000000 */
[----:B------:R-:W-:Y:S01]  /*a190*/  FFMA R6, R5, R6, R40 ;  /* 0x0000000605067223 */ /* 0x000fe20000000028 */
[----:B------:R-:W-:-:S02]  /*a1a0*/  FSEL R48, -R3, -0.00082130916416645050049, P4 ;  /* 0xba574d2003307808 */ /* 0x000fc40002000100 */
[----:B------:R-:W-:Y:S02]  /*a1b0*/  FSEL R50, R0, 8.4834944573231041431e-05, P5 ;  /* 0x38b1e96a00327808 */ /* 0x000fe40002800000 */
[C---:B------:R-:W-:Y:S01]  /*a1c0*/  FSEL R0, R12.reuse, 0.0052134888246655464172, P3 ;  /* 0x3baad5ea0c007808 */ /* 0x040fe20001800000 */
[----:B------:R-:W-:Y:S01]  /*a1d0*/  FFMA R44, R7, R44, R48 ;  /* 0x0000002c072c7223 */ /* 0x000fe20000000030 */
[C---:B------:R-:W-:Y:S02]  /*a1e0*/  FSEL R40, R12.reuse, 0.0052134888246655464172, P4 ;  /* 0x3baad5ea0c287808 */ /* 0x040fe40002000000 */
[----:B------:R-:W-:Y:S01]  /*a1f0*/  FSEL R48, R12, 0.0052134888246655464172, P5 ;  /* 0x3baad5ea0c307808 */ /* 0x000fe20002800000 */
[----:B------:R-:W-:Y:S01]  /*a200*/  FFMA R0, R5, R6, R0 ;  /* 0x0000000605007223 */ /* 0x000fe20000000000 */
[----:B------:R-:W-:Y:S01]  /*a210*/  FSEL R52, -R3, -0.00082130916416645050049, P5 ;  /* 0xba574d2003347808 */ /* 0x000fe20002800100 */
[----:B------:R-:W-:Y:S01]  /*a220*/  FFMA R40, R7, R44, R40 ;  /* 0x0000002c07287223 */ /* 0x000fe20000000028 */
[----:B------:R-:W-:-:S02]  /*a230*/  FSEL R39, |R58|, R39, P5 ;  /* 0x000000273a277208 */ /* 0x000fc40002800200 */
[----:B------:R-:W-:Y:S02]  /*a240*/  FSEL R12, -R13, -0.026868773624300956726, P3 ;  /* 0xbcdc1be70d0c7808 */ /* 0x000fe40001800100 */
        /* <DEDUP_REMOVED lines=8> */
[----:B------:R-:W-:Y:S01]  /*a2d0*/  FFMA R40, R7, R40, R44 ;  /* 0x0000002807287223 */ /* 0x000fe2000000002c */
[----:B------:R-:W-:Y:S01]  /*a2e0*/  FSEL R52, -R13, -0.026868773624300956726, P5 ;  /* 0xbcdc1be70d347808 */ /* 0x000fe20002800100 */
[----:B------:R-:W-:Y:S01]  /*a2f0*/  FMUL R13, R28, R9 ;  /* 0x000000091c0d7220 */ /* 0x000fe20000400000 */
[----:B------:R-:W-:Y:S01]  /*a300*/  FSEL R6, R20, 0.12837915122509002686, P3 ;  /* 0x3e0375d314067808 */ /* 0x000fe20001800000 */
[----:B------:R-:W-:Y:S01]  /*a310*/  FFMA R0, R5, R0, R12 ;  /* 0x0000000005007223 */ /* 0x000fe2000000000c */
[----:B------:R-:W-:Y:S01]  /*a320*/  FSEL R12, R15, -0.37612664699554443359, P4 ;  /* 0xbec093ac0f0c7808 */ /* 0x000fe20002000000 */
[----:B------:R-:W-:Y:S01]  /*a330*/  FFMA R40, R7, R40, R48 ;  /* 0x0000002807287223 */ /* 0x000fe20000000030 */
[----:B------:R-:W-:Y:S01]  /*a340*/  FSEL R44, R14, 0.11284004896879196167, P5 ;  /* 0x3de718af0e2c7808 */ /* 0x000fe20002800000 */
[----:B------:R-:W-:Y:S01]  /*a350*/  FFMA R50, R39, R50, R52 ;  /* 0x0000003227327223 */ /* 0x000fe20000000034 */
[----:B------:R-:W-:Y:S01]  /*a360*/  FSEL R3, -|R41|, R41, P3 ;  /* 0x0000002929037208 */ /* 0x000fe20001800300 */
[----:B------:R-:W-:Y:S01]  /*a370*/  FFMA R0, R5, R0, R6 ;  /* 0x0000000005007223 */ /* 0x000fe20000000006 */
[----:B------:R-:W-:Y:S01]  /*a380*/  FSEL R14, R20, 0.12837915122509002686, P4 ;  /* 0x3e0375d3140e7808 */ /* 0x000fe20002000000 */
[----:B------:R-:W-:Y:S01]  /*a390*/  FFMA R12, R7, R40, R12 ;  /* 0x00000028070c7223 */ /* 0x000fe2000000000c */
[----:B------:R-:W-:Y:S01]  /*a3a0*/  FSEL R40, R15, -0.37612664699554443359, P5 ;  /* 0xbec093ac0f287808 */ /* 0x000fe20002800000 */
[----:B------:R-:W-:Y:S01]  /*a3b0*/  FFMA R44, R39, R50, R44 ;  /* 0x00000032272c7223 */ /* 0x000fe2000000002c */
        /* <DEDUP_REMOVED lines=9> */
[----:B------:R-:W-:Y:S01]  /*a450*/  FMUL R7, R86, 0.5 ;  /* 0x3f00000056077820 */ /* 0x000fe20000400000 */
[----:B------:R-:W-:-:S02]  /*a460*/  FMUL R9, R49, 0.5 ;  /* 0x3f00000031097820 */ /* 0x000fc40000400000 */
[----:B------:R-:W-:-:S03]  /*a470*/  FFMA R14, R5, R14, R14 ;  /* 0x0000000e050e7223 */ /* 0x000fc6000000000e */
[----:B------:R-:W2:Y:S08]  /*a480*/  @P4 MUFU.EX2 R3, R12 ;  /* 0x0000000c00034308 */ /* 0x000eb00000000800 */
[----:B------:R-:W3:Y:S01]  /*a490*/  @P5 MUFU.EX2 R5, R14 ;  /* 0x0000000e00055308 */ /* 0x000ee20000000800 */
[----:B-1----:R-:W-:-:S05]  /*a4a0*/  @P3 FADD R0, -R0, 1 ;  /* 0x3f80000000003421 */ /* 0x002fca0000000100 */
[----:B------:R-:W-:Y:S01]  /*a4b0*/  @P3 LOP3.LUT R6, R0, 0x80000000, R41, 0xb8, !PT ;  /* 0x8000000000063812 */ /* 0x000fe200078eb829 */
[----:B------:R-:W-:Y:S01]  /*a4c0*/  FMUL R0, R11, 0.5 ;  /* 0x3f0000000b007820 */ /* 0x000fe20000400000 */
[----:B--2---:R-:W-:-:S03]  /*a4d0*/  @P4 FADD R3, -R3, 1 ;  /* 0x3f80000003034421 */ /* 0x004fc60000000100 */
[----:B------:R-:W-:Y:S01]  /*a4e0*/  FADD R6, R6, 1 ;  /* 0x3f80000006067421 */ /* 0x000fe20000000000 */
[----:B------:R-:W-:Y:S01]  /*a4f0*/  FMUL R0, R37, R0 ;  /* 0x0000000025007220 */ /* 0x000fe20000400000 */
[----:B------:R-:W-:Y:S01]  /*a500*/  @P4 LOP3.LUT R12, R3, 0x80000000, R54, 0xb8, !PT ;  /* 0x80000000030c4812 */ /* 0x000fe200078eb836 */
[----:B------:R-:W-:Y:S01]  /*a510*/  FMUL R3, R34, 0.5 ;  /* 0x3f00000022037820 */ /* 0x000fe20000400000 */
[----:B---3--:R-:W-:-:S03]  /*a520*/  @P5 FADD R5, -R5, 1 ;  /* 0x3f80000005055421 */ /* 0x008fc60000000100 */
[----:B------:R-:W-:Y:S01]  /*a530*/  FMUL R15, R36, R3 ;  /* 0x00000003240f7220 */ /* 0x000fe20000400000 */
[----:B------:R-:W-:Y:S01]  /*a540*/  FMUL R3, R45, 0.5 ;  /* 0x3f0000002d037820 */ /* 0x000fe20000400000 */
[----:B------:R-:W-:Y:S01]  /*a550*/  FADD R12, R12, 1 ;  /* 0x3f8000000c0c7421 */ /* 0x000fe20000000000 */
        /* <DEDUP_REMOVED lines=12> */
[----:B------:R-:W-:-:S02]  /*a620*/  F2FP.F16.F32.PACK_AB R5, R13, R8 ;  /* 0x000000080d05723e */ /* 0x000fc400000000ff */
[----:B------:R-:W-:Y:S02]  /*a630*/  F2FP.F16.F32.PACK_AB R6, R29, R10 ;  /* 0x0000000a1d06723e */ /* 0x000fe400000000ff */
[----:B------:R-:W-:Y:S02]  /*a640*/  F2FP.F16.F32.PACK_AB R12, R0, R35 ;  /* 0x00000023000c723e */ /* 0x000fe400000000ff */
[----:B------:R-:W-:Y:S01]  /*a650*/  F2FP.F16.F32.PACK_AB R13, R11, R38 ;  /* 0x000000260b0d723e */ /* 0x000fe200000000ff */
[----:B------:R1:W-:Y:S01]  /*a660*/  STSM.16.M88.4 [R22+0x6200], R4 ;  /* 0x0062000416007844 */ /* 0x0003e20000000200 */
[----:B------:R-:W-:Y:S02]  /*a670*/  F2FP.F16.F32.PACK_AB R14, R20, R3 ;  /* 0x00000003140e723e */ /* 0x000fe400000000ff */
        /* <DEDUP_REMOVED lines=19> */
.L_x_83:
[----:B------:R-:W-:Y:S05]  /*a7b0*/  BSYNC B0 ;  /* 0x0000000000007941 */ /* 0x000fea0003800000 */
.L_x_82:
[----:B------:R-:W-:Y:S06]  /*a7c0*/  BAR.SYNC.DEFER_BLOCKING 0x1, 0x100 ;  /* 0x0044000000007b1d */ /* 0x000fec0000010000 */
[----:B------:R-:W-:Y:S04]  /*a7d0*/  BSSY B0, `(.L_x_84) ;  /* 0x0000009000007945 */ /* 0x000fe80003800000 */
[----:B------:R-:W-:Y:S05]  /*a7e0*/  @P0 BRA `(.L_x_85) ;  /* 0x00000000001c0947 */ /* 0x000fea0003800000 */
[----:B------:R-:W-:-:S13]  /*a7f0*/  ISETP.NE.AND P0, PT, R109, 0x3, PT ;  /* 0x000000036d00780c */ /* 0x000fda0003f05270 */
[----:B------:R-:W-:Y:S05]  /*a800*/  @!P0 BRA `(.L_x_86) ;  /* 0x0000000000048947 */ /* 0x000fea0003800000 */
[----:B------:R-:W-:Y:S01]  /*a810*/  BPT.TRAP 0x1 ;  /* 0x000000040000795c */ /* 0x000fe20000300000 */
.L_x_86:
[----:B------:R-:W-:-:S04]  /*a820*/  ULEA UR4, UR40, UR51, 0x3 ;  /* 0x0000003328047291 */ /* 0x000fc8000f8e183f */
[----:B------:R-:W-:-:S04]  /*a830*/  UIADD3 UR4, UR4, 0x80, URZ ;  /* 0x0000008004047890 */ /* 0x000fc8000fffe03f */
[----:B------:R-:W-:-:S09]  /*a840*/  UPRMT UR4, UR50, 0x654, UR4 ;  /* 0x0000065432047896 */ /* 0x000fd20008000004 */
[----:B------:R-:W-:Y:S03]  /*a850*/  SYNCS.ARRIVE.TRANS64.RED.A1T0 RZ, [UR4], RZ ;  /* 0x000000ffffff79a7 */ /* 0x000fe60008100404 */
.L_x_85:
[----:B------:R-:W-:Y:S05]  /*a860*/  BSYNC B0 ;  /* 0x0000000000007941 */ /* 0x000fea0003800000 */
.L_x_84:
[----:B------:R-:W-:Y:S01]  /*a870*/  IADD3 R16, P0, R16, UR38, RZ ;  /* 0x0000002610107c10 */ /* 0x000fe2000ff1e0ff */
[----:B------:R-:W-:Y:S01]  /*a880*/  ULDC.64 UR4, c[0x0][0x8f8] ;  /* 0x00023e0000047ab9 */ /* 0x000fe20000000a00 */
[----:B------:R-:W-:Y:S01]  /*a890*/  UIADD3 UR40, UR40, 0x1, URZ ;  /* 0x0000000128287890 */ /* 0x000fe2000fffe03f */
[----:B------:R-:W-:Y:S01]  /*a8a0*/  PRMT R0, RZ, 0x7610, R0 ;  /* 0x00007610ff007816 */ /* 0x000fe20000000000 */
[----:B------:R-:W-:Y:S01]  /*a8b0*/  UMOV UR47, 0xffffffff ;  /* 0xffffffff002f7882 */ /* 0x000fe20000000000 */
[----:B------:R-:W-:Y:S01]  /*a8c0*/  IADD3.X R17, R17, UR37, RZ, P0, !PT ;  /* 0x0000002511117c10 */ /* 0x000fe200087fe4ff */
[----:B------:R-:W-:Y:S01]  /*a8d0*/  UISETP.NE.AND UP0, UPT, UR40, 0x4, UPT ;  /* 0x000000042800788c */ /* 0x000fe2000bf05270 */
[----:B------:R-:W-:Y:S01]  /*a8e0*/  ISETP.GE.U32.AND P0, PT, R16, UR4, PT ;  /* 0x0000000410007c0c */ /* 0x000fe2000bf06070 */
[----:B-1----:R-:W-:Y:S01]  /*a8f0*/  IMAD.MOV.U32 R22, RZ, RZ, -0x1 ;  /* 0xffffffffff167424 */ /* 0x002fe200078e00ff */
[----:B------:R-:W-:Y:S01]  /*a900*/  MOV R23, 0xffffffff ;  /* 0xffffffff00177802 */ /* 0x000fe20000000f00 */
[----:B------:R-:W-:Y:S01]  /*a910*/  USEL UR40, UR40, URZ, UP0 ;  /* 0x0000003f28287287 */ /* 0x000fe20008000000 */
[----:B------:R-:W-:-:S13]  /*a920*/  ISETP.GE.U32.AND.EX P0, PT, R17, UR5, PT, P0 ;  /* 0x0000000511007c0c */ /* 0x000fda000bf06100 */
[----:B------:R-:W-:Y:S05]  /*a930*/  @P0 BRA `(.L_x_87) ;  /* 0x00000004004c0947 */ /* 0x000fea0003800000 */
[----:B------:R-:W1:Y:S01]  /*a940*/  LDC.64 R10, c[0x0][0x8d0] ;  /* 0x00023400ff0a7b82 */ /* 0x000e620000000a00 */
[----:B------:R-:W2:Y:S01]  /*a950*/  S2R R12, SR_CTAID.X ;  /* 0x00000000000c7919 */ /* 0x000ea20000002500 */
[----:B------:R-:W-:Y:S01]  /*a960*/  IMAD.MOV.U32 R8, RZ, RZ, R16 ;  /* 0x000000ffff087224 */ /* 0x000fe200078e0010 */
[----:B------:R-:W-:Y:S01]  /*a970*/  MOV R9, R17 ;  /* 0x0000001100097202 */ /* 0x000fe20000000f00 */
[----:B------:R-:W3:Y:S04]  /*a980*/  S2R R20, SR_CTAID.Y ;  /* 0x0000000000147919 */ /* 0x000ee80000002600 */
[----:B------:R-:W4:Y:S08]  /*a990*/  LDC R0, c[0x0][0x8d8] ;  /* 0x00023600ff007b82 */ /* 0x000f300000000800 */
[----:B------:R-:W2:Y:S01]  /*a9a0*/  LDC.64 R14, c[0x0][0x8c8] ;  /* 0x00023200ff0e7b82 */ /* 0x000ea20000000a00 */
[----:B-1----:R-:W-:-:S04]  /*a9b0*/  ISETP.NE.U32.AND P0, PT, R10, RZ, PT ;  /* 0x000000ff0a00720c */ /* 0x002fc80003f05070 */
[----:B------:R-:W-:-:S13]  /*a9c0*/  ISETP.NE.AND.EX P0, PT, R11, RZ, PT, P0 ;  /* 0x000000ff0b00720c */ /* 0x000fda0003f05300 */
[----:B--234-:R-:W-:Y:S05]  /*a9d0*/  @!P0 BRA `(.L_x_88) ;  /* 0x0000000000288947 */ /* 0x01cfea0003800000 */
[----:B------:R-:W1:Y:S02]  /*a9e0*/  LDC R3, c[0x0][0x8dc] ;  /* 0x00023700ff037b82 */ /* 0x000e640000000800 */
[----:B-1----:R-:W-:-:S05]  /*a9f0*/  IADD3 R3, P0, R16, R3, RZ ;  /* 0x0000000310037210 */ /* 0x002fca0007f1e0ff */
        /* <DEDUP_REMOVED lines=8> */
.L_x_88:
[-CC-:B------:R-:W-:Y:S01]  /*aa80*/  SHF.R.U64 R29, R8, R0.reuse, R9.reuse ;  /* 0x00000000081d7219 */ /* 0x180fe20000001209 */
[----:B------:R-:W1:Y:S01]  /*aa90*/  LDC.64 R24, c[0x0][0x8e8] ;  /* 0x00023a00ff187b82 */ /* 0x000e620000000a00 */
[----:B------:R-:W-:Y:S01]  /*aaa0*/  SHF.R.U32.HI R0, RZ, R0, R9 ;  /* 0x00000000ff007219 */ /* 0x000fe20000011609 */
[----:B------:R-:W-:Y:S01]  /*aab0*/  ULDC UR4, c[0x0][0x150] ;  /* 0x0000540000047ab9 */ /* 0x000fe20000000800 */
[----:B------:R-:W-:Y:S02]  /*aac0*/  IADD3 R3, P0, RZ, -R29, RZ ;  /* 0x8000001dff037210 */ /* 0x000fe40007f1e0ff */
[----:B------:R-:W-:Y:S02]  /*aad0*/  I2FP.F32.U32 R7, R12 ;  /* 0x0000000c00077245 */ /* 0x000fe40000201000 */
[----:B------:R-:W-:Y:S01]  /*aae0*/  IADD3.X R5, RZ, ~R0, RZ, P0, !PT ;  /* 0x80000000ff057210 */ /* 0x000fe200007fe4ff */
[----:B------:R-:W2:Y:S02]  /*aaf0*/  LDC R6, c[0x0][0x8c0] ;  /* 0x00023000ff067b82 */ /* 0x000ea40000000800 */
[----:B------:R-:W-:Y:S01]  /*ab00*/  FMUL R7, R7, UR4 ;  /* 0x0000000407077c20 */ /* 0x000fe20008400000 */
[----:B------:R-:W-:Y:S01]  /*ab10*/  ULDC UR4, c[0x0][0x154] ;  /* 0x0000550000047ab9 */ /* 0x000fe20000000800 */
[----:B------:R-:W-:-:S02]  /*ab20*/  IMAD R0, R5, R14, RZ ;  /* 0x0000000e05007224 */ /* 0x000fc400078e02ff */
[C---:B------:R-:W-:Y:S02]  /*ab30*/  IMAD.WIDE.U32 R4, R3.reuse, R14, R16 ;  /* 0x0000000e03047225 */ /* 0x040fe400078e0010 */
[----:B------:R-:W3:Y:S01]  /*ab40*/  LDC R11, c[0x0][0x8b0] ;  /* 0x00022c00ff0b7b82 */ /* 0x000ee20000000800 */
[----:B------:R-:W4:Y:S01]  /*ab50*/  F2I.U32.TRUNC.NTZ R7, R7 ;  /* 0x0000000700077305 */ /* 0x000f22000020f000 */
[----:B------:R-:W-:-:S04]  /*ab60*/  IMAD R3, R3, R15, R0 ;  /* 0x0000000f03037224 */ /* 0x000fc800078e0200 */
[----:B------:R-:W-:Y:S01]  /*ab70*/  IMAD.IADD R3, R5, 0x1, R3 ;  /* 0x0000000105037824 */ /* 0x000fe200078e0203 */
[----:B------:R-:W-:Y:S01]  /*ab80*/  I2FP.F32.U32 R5, R20 ;  /* 0x0000001400057245 */ /* 0x000fe20000201000 */
[----:B------:R-:W5:Y:S01]  /*ab90*/  LDC R8, c[0x0][0x900] ;  /* 0x00024000ff087b82 */ /* 0x000f620000000800 */
[----:B-1----:R-:W-:-:S04]  /*aba0*/  ISETP.NE.U32.AND P0, PT, R24, RZ, PT ;  /* 0x000000ff1800720c */ /* 0x002fc80003f05070 */
[----:B------:R-:W-:-:S03]  /*abb0*/  ISETP.NE.AND.EX P0, PT, R25, RZ, PT, P0 ;  /* 0x000000ff1900720c */ /* 0x000fc60003f05300 */
[----:B------:R-:W1:Y:S01]  /*abc0*/  LDC R9, c[0x0][0x144] ;  /* 0x00005100ff097b82 */ /* 0x000e620000000800 */
[-CC-:B--2---:R-:W-:Y:S02]  /*abd0*/  SHF.R.U32.HI R0, RZ, R6.reuse, R3.reuse ;  /* 0x00000006ff007219 */ /* 0x184fe40000011603 */
[----:B------:R-:W-:Y:S01]  /*abe0*/  SHF.R.U64 R13, R4, R6, R3 ;  /* 0x00000006040d7219 */ /* 0x000fe20000001203 */
[----:B------:R-:W-:Y:S01]  /*abf0*/  FMUL R6, R5, UR4 ;  /* 0x0000000405067c20 */ /* 0x000fe20008400000 */
[----:B----4-:R-:W-:-:S03]  /*ac00*/  IADD3 R7, -R7, RZ, RZ ;  /* 0x000000ff07077210 */ /* 0x010fc60007ffe1ff */
[----:B------:R-:W2:Y:S01]  /*ac10*/  LDC R21, c[0x0][0x148] ;  /* 0x00005200ff157b82 */ /* 0x000ea20000000800 */
[-CC-:B---3--:R-:W-:Y:S02]  /*ac20*/  SHF.R.U64 R10, R13, R11.reuse, R0.reuse ;  /* 0x0000000b0d0a7219 */ /* 0x188fe40000001200 */
[----:B------:R-:W-:Y:S02]  /*ac30*/  SHF.R.U32.HI R3, RZ, R11, R0 ;  /* 0x0000000bff037219 */ /* 0x000fe40000011600 */
[----:B------:R3:W4:Y:S03]  /*ac40*/  F2I.U32.TRUNC.NTZ R0, R6 ;  /* 0x0000000600007305 */ /* 0x000726000020f000 */
[----:B------:R-:W2:Y:S01]  /*ac50*/  LDC R14, c[0x0][0x8f0] ;  /* 0x00023c00ff0e7b82 */ /* 0x000ea20000000800 */
[-CC-:B-----5:R-:W-:Y:S02]  /*ac60*/  SHF.R.U64 R15, R10, R8.reuse, R3.reuse ;  /* 0x000000080a0f7219 */ /* 0x1a0fe40000001203 */
[----:B------:R-:W-:-:S03]  /*ac70*/  SHF.R.U32.HI R5, RZ, R8, R3 ;  /* 0x00000008ff057219 */ /* 0x000fc60000011603 */
[----:B------:R-:W-:Y:S02]  /*ac80*/  IMAD.MOV.U32 R4, RZ, RZ, R15 ;  /* 0x000000ffff047224 */ /* 0x000fe400078e000f */
[----:B------:R-:W2:Y:S01]  /*ac90*/  LDC R26, c[0x0][0x8e0] ;  /* 0x00023800ff1a7b82 */ /* 0x000ea20000000800 */
[----:B-1----:R-:W-:-:S07]  /*aca0*/  IMAD R23, R9, R7, R12 ;  /* 0x0000000709177224 */ /* 0x002fce00078e020c */
[----:B------:R-:W1:Y:S08]  /*acb0*/  LDC R27, c[0x0][0x8b8] ;  /* 0x00022e00ff1b7b82 */ /* 0x000e700000000800 */
[----:B------:R-:W1:Y:S01]  /*acc0*/  LDC R28, c[0x0][0x8a8] ;  /* 0x00022a00ff1c7b82 */ /* 0x000e620000000800 */
[----:B---34-:R-:W-:Y:S05]  /*acd0*/  @!P0 BRA `(.L_x_89) ;  /* 0x0000000000288947 */ /* 0x018fea0003800000 */
[----:B------:R-:W3:Y:S02]  /*ace0*/  LDC R4, c[0x0][0x8f4] ;  /* 0x00023d00ff047b82 */ /* 0x000ee40000000800 */
[----:B---3--:R-:W-:-:S04]  /*acf0*/  IADD3 R3, P0, R15, R4, RZ ;  /* 0x000000040f037210 */ /* 0x008fc80007f1e0ff */
[----:B------:R-:W-:-:S05]  /*ad00*/  IADD3.X R11, RZ, R5, RZ, P0, !PT ;  /* 0x00000005ff0b7210 */ /* 0x000fca00007fe4ff */
[----:B------:R-:W-:-:S04]  /*ad10*/  IMAD.WIDE.U32 R4, R11, R24, RZ ;  /* 0x000000180b047225 */ /* 0x000fc800078e00ff */
[----:B------:R-:W-:-:S04]  /*ad20*/  IMAD.WIDE.U32 R6, P0, R3, R25, R4 ;  /* 0x0000001903067225 */ /* 0x000fc80007800004 */
[----:B------:R-:W-:Y:S01]  /*ad30*/  IMAD.WIDE.U32 R4, R3, R24, RZ ;  /* 0x0000001803047225 */ /* 0x000fe200078e00ff */
[----:B------:R-:W-:-:S03]  /*ad40*/  MOV R8, R7 ;  /* 0x0000000700087202 */ /* 0x000fc60000000f00 */
[----:B------:R-:W-:Y:S01]  /*ad50*/  IMAD.X R9, RZ, RZ, RZ, P0 ;  /* 0x000000ffff097224 */ /* 0x000fe200000e06ff */
[----:B------:R-:W-:-:S05]  /*ad60*/  IADD3 RZ, P0, R5, R6, RZ ;  /* 0x0000000605ff7210 */ /* 0x000fca0007f1e0ff */
[----:B------:R-:W-:-:S08]  /*ad70*/  IMAD.WIDE.U32.X R4, R11, R25, R8, P0 ;  /* 0x000000190b047225 */ /* 0x000fd000000e0408 */
.L_x_89:
[----:B------:R-:W-:Y:S02]  /*ad80*/  ISETP.NE.AND P0, PT, R2, 0x1, PT ;  /* 0x000000010200780c */ /* 0x000fe40003f05270 */
[----:B--2---:R-:W-:Y:S01]  /*ad90*/  SHF.R.U64 R3, R4, R14, R5 ;  /* 0x0000000e04037219 */ /* 0x004fe20000001205 */
[----:B------:R-:W-:Y:S01]  /*ada0*/  IMAD.MOV R5, RZ, RZ, -R0 ;  /* 0x000000ffff057224 */ /* 0x000fe200078e0a00 */
[----:B------:R-:W-:Y:S02]  /*adb0*/  LOP3.LUT R0, R10, R97, RZ, 0xc0, !PT ;  /* 0x000000610a007212 */ /* 0x000fe400078ec0ff */
[----:B------:R-:W-:Y:S02]  /*adc0*/  IADD3 R4, -R3, RZ, RZ ;  /* 0x000000ff03047210 */ /* 0x000fe40007ffe1ff */
[----:B------:R-:W-:Y:S01]  /*add0*/  R2UR UR47, R29 ;  /* 0x000000001d2f72ca */ /* 0x000fe200000e0000 */
[----:B------:R-:W-:Y:S01]  /*ade0*/  IMAD R22, R89, R3, R0 ;  /* 0x0000000359167224 */ /* 0x000fe200078e0200 */
[----:B------:R-:W-:Y:S01]  /*adf0*/  LOP3.LUT R3, R13, R96, RZ, 0xc0, !PT ;  /* 0x000000600d037212 */ /* 0x000fe200078ec0ff */
[----:B------:R-:W-:-:S02]  /*ae00*/  IMAD R0, R4, R26, R15 ;  /* 0x0000001a04007224 */ /* 0x000fc400078e020f */
[----:B------:R-:W-:Y:S02]  /*ae10*/  @P0 IMAD R23, R21, R5, R20 ;  /* 0x0000000515170224 */ /* 0x000fe400078e0214 */
[----:B-1----:R-:W-:Y:S02]  /*ae20*/  IMAD R3, R0, R28, R3 ;  /* 0x0000001c00037224 */ /* 0x002fe400078e0203 */
[----:B------:R-:W-:Y:S02]  /*ae30*/  IMAD R22, R22, R27, R23 ;  /* 0x0000001b16167224 */ /* 0x000fe400078e0217 */
[----:B------:R-:W-:-:S03]  /*ae40*/  IMAD.MOV.U32 R0, RZ, RZ, 0x1 ;  /* 0x00000001ff007424 */ /* 0x000fc600078e00ff */
[----:B------:R-:W-:Y:S02]  /*ae50*/  SEL R23, R3, R22, !P0 ;  /* 0x0000001603177207 */ /* 0x000fe40004000000 */
[----:B------:R-:W-:-:S07]  /*ae60*/  SEL R22, R22, R3, !P0 ;  /* 0x0000000316167207 */ /* 0x000fce0004000000 */
.L_x_87:
[----:B------:R-:W-:Y:S01]  /*ae70*/  LOP3.LUT P0, RZ, R0, 0xff, RZ, 0xc0, !PT ;  /* 0x000000ff00ff7812 */ /* 0x000fe2000780c0ff */
[----:B------:R-:W-:Y:S02]  /*ae80*/  UIMAD.WIDE.U32 UR4, UR43, -0x55555555, URZ ;  /* 0xaaaaaaab2b0478a5 */ /* 0x000fe4000f8e003f */
[----:B------:R-:W-:Y:S02]  /*ae90*/  UIADD3 UR41, UR41, 0x4, URZ ;  /* 0x0000000429297890 */ /* 0x000fe4000fffe03f */
[----:B------:R-:W-:-:S04]  /*aea0*/  USHF.R.U32.HI UR4, URZ, 0x2, UR5 ;  /* 0x000000023f047899 */ /* 0x000fc80008011605 */
[----:B------:R-:W-:-:S04]  /*aeb0*/  UIMAD UR43, UR4, -0x6, UR43 ;  /* 0xfffffffa042b78a4 */ /* 0x000fc8000f8e022b */
[----:B------:R-:W-:Y:S08]  /*aec0*/  @P0 BRA `(.L_x_90) ;  /* 0xffffff6400e00947 */ /* 0x000ff0000383ffff */
[----:B------:R-:W-:-:S13]  /*aed0*/  PLOP3.LUT P0, PT, PT, PT, PT, 0x8, 0x0 ;  /* 0x000000000000781c */ /* 0x000fda0003f0e170 */
.L_x_18:
[----:B------:R-:W-:Y:S05]  /*aee0*/  @P0 BRA `(.L_x_10) ;  /* 0x0000002800ec0947 */ /* 0x000fea0003800000 */
[----:B------:R-:W-:Y:S01]  /*aef0*/  ULDC.64 UR6, c[0x0][0x588] ;  /* 0x0001620000067ab9 */ /* 0x000fe20000000a00 */
[----:B------:R-:W-:Y:S01]  /*af00*/  ISETP.NE.AND.EX P1, PT, R112, RZ, PT, P1 ;  /* 0x000000ff7000720c */ /* 0x000fe20003f25310 */
[----:B------:R-:W-:-:S04]  /*af10*/  DEPBAR.LE SB0, 0x0 ;  /* 0x000080000000791a */ /* 0x000fc80000000000 */
[----:B------:R-:W-:Y:S01]  /*af20*/  ISETP.NE.U32.AND P0, PT, RZ, UR6, PT ;  /* 0x00000006ff007c0c */ /* 0x000fe2000bf05070 */
[----:B------:R-:W-:Y:S03]  /*af30*/  BSSY B0, `(.L_x_91) ;  /* 0x0000014000007945 */ /* 0x000fe60003800000 */
[----:B------:R-:W-:-:S13]  /*af40*/  ISETP.NE.AND.EX P0, PT, RZ, UR7, PT, P0 ;  /* 0x00000007ff007c0c */ /* 0x000fda000bf05300 */
[----:B------:R-:W-:Y:S05]  /*af50*/  @P0 BRA P1, `(.L_x_92) ;  /* 0x0000000000440947 */ /* 0x000fea0000800000 */
[----:B------:R-:W-:-:S04]  /*af60*/  ISETP.NE.U32.AND P0, PT, R111, RZ, PT ;  /* 0x000000ff6f00720c */ /* 0x000fc80003f05070 */
[----:B------:R-:W-:-:S13]  /*af70*/  ISETP.NE.AND.EX P0, PT, R112, RZ, PT, P0 ;  /* 0x000000ff7000720c */ /* 0x000fda0003f05300 */
[----:B------:R-:W-:Y:S05]  /*af80*/  @!P0 BRA `(.L_x_93) ;  /* 0x00000000002c8947 */ /* 0x000fea0003800000 */
[----:B------:R-:W-:-:S13]  /*af90*/  LOP3.LUT P0, RZ, R88, 0xff, RZ, 0xc0, !PT ;  /* 0x000000ff58ff7812 */ /* 0x000fda000780c0ff */
[----:B------:R-:W-:Y:S05]  /*afa0*/  @!P0 BRA `(.L_x_94) ;  /* 0x0000000000108947 */ /* 0x000fea0003800000 */
[----:B-----5:R-:W-:-:S13]  /*afb0*/  FSETP.NEU.AND P0, PT, R92, RZ, PT ;  /* 0x000000ff5c00720b */ /* 0x020fda0003f0d000 */
[----:B------:R-:W-:Y:S05]  /*afc0*/  @!P0 BREAK B0 ;  /* 0x0000000000008942 */ /* 0x000fea0003800000 */
[----:B------:R-:W-:Y:S05]  /*afd0*/  @P0 BRA `(.L_x_92) ;  /* 0x0000000000240947 */ /* 0x000fea0003800000 */
[----:B------:R-:W-:Y:S05]  /*afe0*/  BRA `(.L_x_10) ;  /* 0x0000002800ac7947 */ /* 0x000fea0003800000 */
.L_x_94:
[----:B------:R-:W-:-:S04]  /*aff0*/  ISETP.NE.U32.AND P0, PT, RZ, UR6, PT ;  /* 0x00000006ff007c0c */ /* 0x000fc8000bf05070 */
[----:B------:R-:W-:-:S13]  /*b000*/  ISETP.NE.AND.EX P0, PT, RZ, UR7, PT, P0 ;  /* 0x00000007ff007c0c */ /* 0x000fda000bf05300 */
[----:B------:R-:W-:Y:S05]  /*b010*/  @!P0 BREAK B0 ;  /* 0x0000000000008942 */ /* 0x000fea0003800000 */
[----:B------:R-:W-:Y:S05]  /*b020*/  @P0 BRA `(.L_x_92) ;  /* 0x0000000000100947 */ /* 0x000fea0003800000 */
[----:B------:R-:W-:Y:S05]  /*b030*/  BRA `(.L_x_10) ;  /* 0x0000002800987947 */ /* 0x000fea0003800000 */
.L_x_93:
[----:B-----5:R-:W-:-:S13]  /*b040*/  FSETP.NEU.AND P0, PT, R92, RZ, PT ;  /* 0x000000ff5c00720b */ /* 0x020fda0003f0d000 */
[----:B------:R-:W-:Y:S05]  /*b050*/  @!P0 BREAK B0 ;  /* 0x0000000000008942 */ /* 0x000fea0003800000 */
[----:B------:R-:W-:Y:S05]  /*b060*/  @!P0 BRA `(.L_x_10) ;  /* 0x00000028008c8947 */ /* 0x000fea0003800000 */
.L_x_92:
[----:B------:R-:W-:Y:S05]  /*b070*/  BSYNC B0 ;  /* 0x0000000000007941 */ /* 0x000fea0003800000 */
.L_x_91:
[----:B------:R-:W-:-:S04]  /*b080*/  LOP3.LUT R18, R18, 0x1, RZ, 0xfc, !PT ;  /* 0x0000000112127812 */ /* 0x000fc800078efcff */
[----:B------:R-:W-:-:S13]  /*b090*/  ISETP.NE.AND P0, PT, R18, 0x3, PT ;  /* 0x000000031200780c */ /* 0x000fda0003f05270 */
[----:B------:R-:W-:Y:S05]  /*b0a0*/  @!P0 BRA `(.L_x_95) ;  /* 0x0000000000048947 */ /* 0x000fea0003800000 */
[----:B------:R-:W-:Y:S01]  /*b0b0*/  BPT.TRAP 0x1 ;  /* 0x000000040000795c */ /* 0x000fe20000300000 */
.L_x_95:
[----:B------:R-:W3:Y:S01]  /*b0c0*/  S2UR UR5, SR_CgaCtaId ;  /* 0x00000000000579c3 */ /* 0x000ee20000008800 */
[----:B------:R-:W-:Y:S02]  /*b0d0*/  UMOV UR4, 0x400 ;  /* 0x0000040000047882 */ /* 0x000fe40000000000 */
[----:B---3--:R-:W-:-:S04]  /*b0e0*/  ULEA UR4, UR5, UR4, 0x18 ;  /* 0x0000000405047291 */ /* 0x008fc8000f8ec03f */
[----:B------:R-:W-:-:S04]  /*b0f0*/  ULEA UR4, UR40, UR4, 0x3 ;  /* 0x0000000428047291 */ /* 0x000fc8000f8e183f */
[----:B------:R-:W-:-:S04]  /*b100*/  UIADD3 UR4, UR4, 0x80, URZ ;  /* 0x0000008004047890 */ /* 0x000fc8000fffe03f */
[----:B------:R-:W-:-:S09]  /*b110*/  UPRMT UR4, UR5, 0x654, UR4 ;  /* 0x0000065405047896 */ /* 0x000fd20008000004 */
[----:B------:R-:W-:Y:S01]  /*b120*/  SYNCS.ARRIVE.TRANS64.RED.A1T0 RZ, [UR4], RZ ;  /* 0x000000ffffff79a7 */ /* 0x000fe20008100404 */
[----:B------:R-:W-:Y:S05]  /*b130*/  BRA `(.L_x_10) ;  /* 0x0000002800587947 */ /* 0x000fea0003800000 */
.L_x_9:
[----:B------:R-:W-:Y:S01]  /*b140*/  ULDC.64 UR4, c[0x0][0x8f8] ;  /* 0x00023e0000047ab9 */ /* 0x000fe20000000a00 */
[----:B------:R-:W-:Y:S01]  /*b150*/  PRMT R11, RZ, 0x7610, R11 ;  /* 0x00007610ff0b7816 */ /* 0x000fe2000000000b */
[----:B------:R-:W-:Y:S01]  /*b160*/  IMAD.MOV.U32 R7, RZ, RZ, -0x1 ;  /* 0xffffffffff077424 */ /* 0x000fe200078e00ff */
[----:B------:R-:W-:Y:S02]  /*b170*/  ISETP.GE.U32.AND P1, PT, R16, UR4, PT ;  /* 0x0000000410007c0c */ /* 0x000fe4000bf26070 */
[----:B------:R-:W-:Y:S02]  /*b180*/  MOV R20, 0xffffffff ;  /* 0xffffffff00147802 */ /* 0x000fe40000000f00 */
[----:B------:R-:W-:Y:S02]  /*b190*/  ISETP.GE.U32.AND.EX P1, PT, R17, UR5, PT, P1 ;  /* 0x0000000511007c0c */ /* 0x000fe4000bf26110 */
[----:B------:R-:W-:-:S11]  /*b1a0*/  MOV R6, 0xffffffff ;  /* 0xffffffff00067802 */ /* 0x000fd60000000f00 */
        /* <DEDUP_REMOVED lines=19> */
.L_x_97:
[--C-:B------:R-:W-:Y:S01]  /*b2e0*/  SHF.R.U64 R21, R14, R22, R15.reuse ;  /* 0x000000160e157219 */ /* 0x100fe2000000120f */
[----:B------:R-:W1:Y:S01]  /*b2f0*/  LDC.64 R30, c[0x0][0x8e8] ;  /* 0x00023a00ff1e7b82 */ /* 0x000e620000000a00 */
[----:B------:R-:W-:Y:S01]  /*b300*/  I2FP.F32.U32 R7, R8 ;  /* 0x0000000800077245 */ /* 0x000fe20000201000 */
[----:B------:R-:W-:Y:S01]  /*b310*/  ULDC UR4, c[0x0][0x150] ;  /* 0x0000540000047ab9 */ /* 0x000fe20000000800 */
[----:B------:R-:W-:Y:S02]  /*b320*/  SHF.R.U32.HI R6, RZ, R22, R15 ;  /* 0x00000016ff067219 */ /* 0x000fe4000001160f */
[----:B------:R-:W-:Y:S01]  /*b330*/  IADD3 R9, P1, RZ, -R21, RZ ;  /* 0x80000015ff097210 */ /* 0x000fe20007f3e0ff */
[----:B------:R-:W-:Y:S01]  /*b340*/  FMUL R13, R7, UR4 ;  /* 0x00000004070d7c20 */ /* 0x000fe20008400000 */
[----:B------:R-:W-:Y:S01]  /*b350*/  ULDC UR4, c[0x0][0x154] ;  /* 0x0000550000047ab9 */ /* 0x000fe20000000800 */
[----:B------:R-:W2:Y:S01]  /*b360*/  LDC R20, c[0x0][0x8c0] ;  /* 0x00023000ff147b82 */ /* 0x000ea20000000800 */
[----:B------:R-:W-:Y:S01]  /*b370*/  IADD3.X R11, RZ, ~R6, RZ, P1, !PT ;  /* 0x80000006ff0b7210 */ /* 0x000fe20000ffe4ff */
[----:B------:R-:W-:-:S02]  /*b380*/  IMAD.WIDE.U32 R6, R9, R24, R16 ;  /* 0x0000001809067225 */ /* 0x000fc400078e0010 */
[----:B------:R-:W3:Y:S02]  /*b390*/  F2I.U32.TRUNC.NTZ R13, R13 ;  /* 0x0000000d000d7305 */ /* 0x000ee4000020f000 */
[----:B------:R-:W-:Y:S02]  /*b3a0*/  IMAD R12, R11, R24, RZ ;  /* 0x000000180b0c7224 */ /* 0x000fe400078e02ff */
[----:B------:R-:W4:Y:S02]  /*b3b0*/  LDC R15, c[0x0][0x144] ;  /* 0x00005100ff0f7b82 */ /* 0x000f240000000800 */
[----:B------:R-:W-:Y:S02]  /*b3c0*/  IMAD R9, R9, R25, R12 ;  /* 0x0000001909097224 */ /* 0x000fe400078e020c */
[----:B------:R-:W-:Y:S02]  /*b3d0*/  IMAD.MOV.U32 R12, RZ, RZ, -0x1 ;  /* 0xffffffffff0c7424 */ /* 0x000fe400078e00ff */
[----:B------:R-:W-:Y:S01]  /*b3e0*/  IMAD.IADD R7, R7, 0x1, R9 ;  /* 0x0000000107077824 */ /* 0x000fe200078e0209 */
[----:B------:R-:W-:Y:S01]  /*b3f0*/  I2FP.F32.U32 R9, R10 ;  /* 0x0000000a00097245 */ /* 0x000fe20000201000 */
[----:B------:R-:W5:Y:S01]  /*b400*/  LDC R22, c[0x0][0x8b0] ;  /* 0x00022c00ff167b82 */ /* 0x000f620000000800 */
[----:B-1----:R-:W-:-:S03]  /*b410*/  ISETP.NE.U32.AND P1, PT, R30, RZ, PT ;  /* 0x000000ff1e00720c */ /* 0x002fc60003f25070 */
[----:B------:R-:W-:Y:S01]  /*b420*/  FMUL R9, R9, UR4 ;  /* 0x0000000409097c20 */ /* 0x000fe20008400000 */
[----:B------:R-:W-:-:S03]  /*b430*/  ISETP.NE.AND.EX P1, PT, R31, RZ, PT, P1 ;  /* 0x000000ff1f00720c */ /* 0x000fc60003f25310 */
[----:B------:R-:W1:Y:S01]  /*b440*/  LDC R11, c[0x0][0x900] ;  /* 0x00024000ff0b7b82 */ /* 0x000e620000000800 */
[-CC-:B--2---:R-:W-:Y:S02]  /*b450*/  SHF.R.U64 R14, R6, R20.reuse, R7.reuse ;  /* 0x00000014060e7219 */ /* 0x184fe40000001207 */
[----:B---3--:R-:W-:Y:S02]  /*b460*/  IADD3 R6, -R13, RZ, RZ ;  /* 0x000000ff0d067210 */ /* 0x008fe40007ffe1ff */
[----:B------:R-:W-:Y:S02]  /*b470*/  SHF.R.U32.HI R7, RZ, R20, R7 ;  /* 0x00000014ff077219 */ /* 0x000fe40000011607 */
[----:B------:R2:W3:Y:S01]  /*b480*/  F2I.U32.TRUNC.NTZ R20, R9 ;  /* 0x0000000900147305 */ /* 0x0004e2000020f000 */
[----:B------:R-:W2:Y:S01]  /*b490*/  LDC R27, c[0x0][0x148] ;  /* 0x00005200ff1b7b82 */ /* 0x000ea20000000800 */
[----:B----4-:R-:W-:Y:S01]  /*b4a0*/  IMAD R29, R15, R6, R8 ;  /* 0x000000060f1d7224 */ /* 0x010fe200078e0208 */
[----:B------:R-:W-:-:S06]  /*b4b0*/  MOV R8, 0x1 ;  /* 0x0000000100087802 */ /* 0x000fcc0000000f00 */
[----:B------:R-:W4:Y:S01]  /*b4c0*/  LDC R24, c[0x0][0x8a8] ;  /* 0x00022a00ff187b82 */ /* 0x000f220000000800 */
[-CC-:B-----5:R-:W-:Y:S02]  /*b4d0*/  SHF.R.U64 R23, R14, R22.reuse, R7.reuse ;  /* 0x000000160e177219 */ /* 0x1a0fe40000001207 */
[----:B------:R-:W-:-:S05]  /*b4e0*/  SHF.R.U32.HI R6, RZ, R22, R7 ;  /* 0x00000016ff067219 */ /* 0x000fca0000011607 */
[----:B------:R-:W2:Y:S01]  /*b4f0*/  LDC R26, c[0x0][0x8f0] ;  /* 0x00023c00ff1a7b82 */ /* 0x000ea20000000800 */
[-CC-:B-1----:R-:W-:Y:S02]  /*b500*/  SHF.R.U64 R25, R23, R11.reuse, R6.reuse ;  /* 0x0000000b17197219 */ /* 0x182fe40000001206 */
[-C--:B------:R-:W-:Y:S02]  /*b510*/  SHF.L.U32 R12, R12, R11.reuse, RZ ;  /* 0x0000000b0c0c7219 */ /* 0x080fe400000006ff */
[-C--:B------:R-:W-:Y:S01]  /*b520*/  SHF.R.U32.HI R7, RZ, R11.reuse, R6 ;  /* 0x0000000bff077219 */ /* 0x080fe20000011606 */
[----:B------:R-:W-:Y:S01]  /*b530*/  IMAD.MOV.U32 R6, RZ, RZ, R25 ;  /* 0x000000ffff067224 */ /* 0x000fe200078e0019 */
[----:B------:R-:W-:Y:S01]  /*b540*/  SHF.L.U32 R22, R8, R11, RZ ;  /* 0x0000000b08167219 */ /* 0x000fe200000006ff */
[----:B------:R-:W1:Y:S01]  /*b550*/  LDC R28, c[0x0][0x8e0] ;  /* 0x00023800ff1c7b82 */ /* 0x000e620000000800 */
[----:B------:R-:W-:-:S07]  /*b560*/  LOP3.LUT R32, RZ, R12, RZ, 0x33, !PT ;  /* 0x0000000cff207212 */ /* 0x000fce00078e33ff */
[----:B------:R-:W1:Y:S01]  /*b570*/  LDC R33, c[0x0][0x8b8] ;  /* 0x00022e00ff217b82 */ /* 0x000e620000000800 */
[----:B---34-:R-:W-:Y:S05]  /*b580*/  @!P1 BRA `(.L_x_98) ;  /* 0x0000000000289947 */ /* 0x018fea0003800000 */
[----:B------:R-:W3:Y:S02]  /*b590*/  LDC R6, c[0x0][0x8f4] ;  /* 0x00023d00ff067b82 */ /* 0x000ee40000000800 */
[----:B---3--:R-:W-:-:S04]  /*b5a0*/  IADD3 R11, P1, R25, R6, RZ ;  /* 0x00000006190b7210 */ /* 0x008fc80007f3e0ff */
[----:B------:R-:W-:-:S05]  /*b5b0*/  IADD3.X R15, RZ, R7, RZ, P1, !PT ;  /* 0x00000007ff0f7210 */ /* 0x000fca0000ffe4ff */
[----:B------:R-:W-:-:S04]  /*b5c0*/  IMAD.WIDE.U32 R6, R15, R30, RZ ;  /* 0x0000001e0f067225 */ /* 0x000fc800078e00ff */
[----:B--2---:R-:W-:-:S04]  /*b5d0*/  IMAD.WIDE.U32 R8, P1, R11, R31, R6 ;  /* 0x0000001f0b087225 */ /* 0x004fc80007820006 */
[----:B------:R-:W-:Y:S01]  /*b5e0*/  IMAD.WIDE.U32 R6, R11, R30, RZ ;  /* 0x0000001e0b067225 */ /* 0x000fe200078e00ff */
[----:B------:R-:W-:-:S03]  /*b5f0*/  MOV R12, R9 ;  /* 0x00000009000c7202 */ /* 0x000fc60000000f00 */
[----:B------:R-:W-:Y:S01]  /*b600*/  IMAD.X R13, RZ, RZ, RZ, P1 ;  /* 0x000000ffff0d7224 */ /* 0x000fe200008e06ff */
[----:B------:R-:W-:-:S05]  /*b610*/  IADD3 RZ, P1, R7, R8, RZ ;  /* 0x0000000807ff7210 */ /* 0x000fca0007f3e0ff */
[----:B------:R-:W-:-:S08]  /*b620*/  IMAD.WIDE.U32.X R6, R15, R31, R12, P1 ;  /* 0x0000001f0f067225 */ /* 0x000fd000008e040c */
.L_x_98:
[----:B------:R-:W-:Y:S01]  /*b630*/  ISETP.NE.AND P1, PT, R2, 0x1, PT ;  /* 0x000000010200780c */ /* 0x000fe20003f25270 */
[----:B------:R-:W-:Y:S01]  /*b640*/  IMAD.MOV R20, RZ, RZ, -R20 ;  /* 0x000000ffff147224 */ /* 0x000fe200078e0a14 */
[----:B--2---:R-:W-:Y:S02]  /*b650*/  SHF.R.U64 R7, R6, R26, R7 ;  /* 0x0000001a06077219 */ /* 0x004fe40000001207 */
[----:B------:R-:W-:Y:S02]  /*b660*/  LOP3.LUT R6, R23, R32, RZ, 0xc0, !PT ;  /* 0x0000002017067212 */ /* 0x000fe400078ec0ff */
[----:B------:R-:W-:Y:S01]  /*b670*/  IADD3 R9, R24, -0x1, RZ ;  /* 0xffffffff18097810 */ /* 0x000fe20007ffe0ff */
[----:B------:R-:W-:Y:S01]  /*b680*/  IMAD.MOV R8, RZ, RZ, -R7 ;  /* 0x000000ffff087224 */ /* 0x000fe200078e0a07 */
[----:B------:R-:W-:Y:S02]  /*b690*/  MOV R11, 0x1 ;  /* 0x00000001000b7802 */ /* 0x000fe40000000f00 */
[----:B------:R-:W-:-:S03]  /*b6a0*/  LOP3.LUT R9, R14, R9, RZ, 0xc0, !PT ;  /* 0x000000090e097212 */ /* 0x000fc600078ec0ff */
[----:B------:R-:W-:Y:S02]  /*b6b0*/  @P1 IMAD R29, R27, R20, R10 ;  /* 0x000000141b1d1224 */ /* 0x000fe400078e020a */
[----:B------:R-:W-:Y:S02]  /*b6c0*/  IMAD R20, R22, R7, R6 ;  /* 0x0000000716147224 */ /* 0x000fe400078e0206 */
[----:B-1----:R-:W-:Y:S02]  /*b6d0*/  IMAD R6, R8, R28, R25 ;  /* 0x0000001c08067224 */ /* 0x002fe400078e0219 */
[----:B------:R-:W-:Y:S02]  /*b6e0*/  IMAD R20, R20, R33, R29 ;  /* 0x0000002114147224 */ /* 0x000fe400078e021d */
[----:B------:R-:W-:Y:S02]  /*b6f0*/  IMAD R9, R6, R24, R9 ;  /* 0x0000001806097224 */ /* 0x000fe400078e0209 */
[----:B------:R-:W-:-:S03]  /*b700*/  IMAD.MOV.U32 R6, RZ, RZ, R21 ;  /* 0x000000ffff067224 */ /* 0x000fc600078e0015 */
[----:B------:R-:W-:Y:S02]  /*b710*/  SEL R7, R9, R20, !P1 ;  /* 0x0000001409077207 */ /* 0x000fe40004800000 */
[----:B------:R-:W-:-:S07]  /*b720*/  SEL R20, R20, R9, !P1 ;  /* 0x0000000914147207 */ /* 0x000fce0004800000 */
.L_x_96:
[----:B------:R-:W-:-:S08]  /*b730*/  NOP ;  /* 0x0000000000007918 */ /* 0x000fd00000000000 */
[----:B------:R-:W1:-:S00]  /*b740*/  USETMAXREG.DEALLOC.CTAPOOL 0x28 ;  /* 0x00000028000079c8 */ /* 0x000e4000080e0500 */
[----:B-1----:R-:W-:-:S13]  /*b750*/  ISETP.NE.AND P1, PT, R0, 0x1, PT ;  /* 0x000000010000780c */ /* 0x002fda0003f25270 */
[----:B------:R-:W-:Y:S05]  /*b760*/  @!P1 BRA `(.L_x_10) ;  /* 0x0000002000cc9947 */ /* 0x000fea0003800000 */
[----:B------:R-:W-:Y:S05]  /*b770*/  @!P4 BRA `(.L_x_99) ;  /* 0x0000001000acc947 */ /* 0x000fea0003800000 */
[----:B------:R-:W-:-:S13]  /*b780*/  ISETP.NE.OR P0, PT, R0, 0x2, P0 ;  /* 0x000000020000780c */ /* 0x000fda0000705670 */
[----:B------:R-:W-:Y:S05]  /*b790*/  @P0 BRA `(.L_x_10) ;  /* 0x0000002000c00947 */ /* 0x000fea0003800000 */
[----:B------:R-:W-:-:S13]  /*b7a0*/  LOP3.LUT P1, RZ, R11, 0xff, RZ, 0xc0, !PT ;  /* 0x000000ff0bff7812 */ /* 0x000fda000782c0ff */
[----:B------:R-:W-:Y:S05]  /*b7b0*/  @!P1 BRA `(.L_x_100) ;  /* 0x0000000000189947 */ /* 0x000fea0003800000 */
[----:B------:R-:W-:Y:S01]  /*b7c0*/  UMOV UR4, 0x400 ;  /* 0x0000040000047882 */ /* 0x000fe20000000000 */
[----:B------:R-:W-:Y:S01]  /*b7d0*/  MOV R0, RZ ;  /* 0x000000ff00007202 */ /* 0x000fe20000000f00 */
[----:B------:R-:W-:-:S03]  /*b7e0*/  ULEA UR4, UR36, UR4, 0x18 ;  /* 0x0000000424047291 */ /* 0x000fc6000f8ec03f */
[----:B------:R-:W-:-:S06]  /*b7f0*/  SHF.L.U32 R0, R0, 0x1f, RZ ;  /* 0x0000001f00007819 */ /* 0x000fcc00000006ff */
[----:B------:R-:W1:Y:S02]  /*b800*/  SYNCS.PHASECHK.TRANS64.TRYWAIT P0, [UR4+0xa8], R0 ;  /* 0x0000a800ff0075a7 */ /* 0x000e640008000144 */
[----:B-1----:R-:W-:Y:S05]  /*b810*/  @!P0 BRA `(.L_x_101) ;  /* 0x0000002400288947 */ /* 0x002fea0003800000 */
.L_x_100:
[----:B-1----:R-:W-:Y:S01]  /*b820*/  PRMT R0, RZ, 0x7610, R0 ;  /* 0x00007610ff007816 */ /* 0x002fe20000000000 */
[----:B------:R-:W-:Y:S06]  /*b830*/  @P3 BRA `(.L_x_102) ;  /* 0x0000000000243947 */ /* 0x000fec0003800000 */
[----:B------:R-:W-:Y:S02]  /*b840*/  ULDC.64 UR4, c[0x0][0x588] ;  /* 0x0001620000047ab9 */ /* 0x000fe40000000a00 */
[----:B------:R-:W-:-:S04]  /*b850*/  ISETP.NE.U32.AND P0, PT, RZ, UR4, PT ;  /* 0x00000004ff007c0c */ /* 0x000fc8000bf05070 */
[----:B------:R-:W-:-:S13]  /*b860*/  ISETP.NE.AND.EX P0, PT, RZ, UR5, PT, P0 ;  /* 0x00000005ff007c0c */ /* 0x000fda000bf05300 */
[----:B------:R-:W-:Y:S05]  /*b870*/  @!P0 BRA `(.L_x_103) ;  /* 0x00000000000c8947 */ /* 0x000fea0003800000 */
[----:B------:R1:W5:Y:S01]  /*b880*/  LDG.E R3, desc[UR52][R4.64] ;  /* 0x0000003404037981 */ /* 0x000362000c1e1900 */
[----:B------:R-:W-:Y:S01]  /*b890*/  IMAD.MOV.U32 R0, RZ, RZ, 0x1 ;  /* 0x00000001ff007424 */ /* 0x000fe200078e00ff */
[----:B------:R-:W-:Y:S06]  /*b8a0*/  BRA `(.L_x_102) ;  /* 0x0000000000087947 */ /* 0x000fec0003800000 */
.L_x_103:
[----:B------:R-:W2:Y:S01]  /*b8b0*/  LDC R3, c[0x0][0x580] ;  /* 0x00016000ff037b82 */ /* 0x000ea20000000800 */
[----:B------:R-:W-:-:S07]  /*b8c0*/  MOV R0, 0x1 ;  /* 0x0000000100007802 */ /* 0x000fce0000000f00 */
.L_x_102:
[----:B------:R-:W-:Y:S01]  /*b8d0*/  IMAD.MOV.U32 R8, RZ, RZ, 0x1 ;  /* 0x00000001ff087424 */ /* 0x000fe200078e00ff */
[----:B------:R-:W-:Y:S06]  /*b8e0*/  @!P1 BRA `(.L_x_104) ;  /* 0x0000000c00e09947 */ /* 0x000fec0003800000 */
[----:B------:R-:W3:Y:S01]  /*b8f0*/  LDC R9, c[0x0][0x900] ;  /* 0x00024000ff097b82 */ /* 0x000ee20000000800 */
[----:B-1----:R-:W-:Y:S01]  /*b900*/  MOV R4, 0xffffffff ;  /* 0xffffffff00047802 */ /* 0x002fe20000000f00 */
[----:B------:R-:W-:Y:S01]  /*b910*/  IMAD.MOV.U32 R8, RZ, RZ, 0x1 ;  /* 0x00000001ff087424 */ /* 0x000fe200078e00ff */
[----:B------:R-:W-:Y:S01]  /*b920*/  LOP3.LUT R10, R18, 0x2, RZ, 0xfc, !PT ;  /* 0x00000002120a7812 */ /* 0x000fe200078efcff */
[----:B------:R-:W-:Y:S01]  /*b930*/  ULDC.64 UR6, c[0x0][0x198] ;  /* 0x0000660000067ab9 */ /* 0x000fe20000000a00 */
[----:B------:R-:W-:Y:S01]  /*b940*/  ULDC.64 UR14, c[0x0][0x588] ;  /* 0x00016200000e7ab9 */ /* 0x000fe20000000a00 */
[----:B------:R-:W-:Y:S01]  /*b950*/  ULDC.64 UR22, c[0x0][0x8f8] ;  /* 0x00023e0000167ab9 */ /* 0x000fe20000000a00 */
[----:B------:R-:W-:Y:S01]  /*b960*/  ULDC.64 UR24, c[0x0][0x590] ;  /* 0x0001640000187ab9 */ /* 0x000fe20000000a00 */
[----:B------:R-:W1:Y:S01]  /*b970*/  LDC R11, c[0x0][0x8a8] ;  /* 0x00022a00ff0b7b82 */ /* 0x000e620000000800 */
[-C--:B---3--:R-:W-:Y:S02]  /*b980*/  SHF.L.U32 R4, R4, R9.reuse, RZ ;  /* 0x0000000904047219 */ /* 0x088fe400000006ff */
[----:B------:R-:W-:-:S02]  /*b990*/  SHF.L.U32 R9, R8, R9, RZ ;  /* 0x0000000908097219 */ /* 0x000fc400000006ff */
[----:B------:R-:W-:Y:S02]  /*b9a0*/  MOV R8, 0x1 ;  /* 0x0000000100087802 */ /* 0x000fe40000000f00 */
[----:B------:R-:W-:Y:S01]  /*b9b0*/  LOP3.LUT R12, RZ, R4, RZ, 0x33, !PT ;  /* 0x00000004ff0c7212 */ /* 0x000fe200078e33ff */
[----:B-1----:R-:W-:-:S07]  /*b9c0*/  VIADD R11, R11, 0xffffffff ;  /* 0xffffffff0b0b7836 */ /* 0x002fce0000000000 */
.L_x_136:
[----:B------:R-:W-:Y:S02]  /*b9d0*/  ISETP.NE.U32.AND P0, PT, RZ, UR24, PT ;  /* 0x00000018ff007c0c */ /* 0x000fe4000bf05070 */
[----:B------:R-:W-:Y:S02]  /*b9e0*/  R2UR UR19, R20 ;  /* 0x00000000141372ca */ /* 0x000fe400000e0000 */
[----:B------:R-:W-:Y:S02]  /*b9f0*/  R2UR UR18, R7 ;  /* 0x00000000071272ca */ /* 0x000fe400000e0000 */
[----:B------:R-:W-:-:S09]  /*ba00*/  ISETP.NE.AND.EX P0, PT, RZ, UR25, PT, P0 ;  /* 0x00000019ff007c0c */ /* 0x000fd2000bf05300 */
[----:B------:R-:W-:Y:S02]  /*ba10*/  USHF.L.U32 UR19, UR19, 0x7, URZ ;  /* 0x0000000713137899 */ /* 0x000fe4000800063f */
[----:B------:R-:W-:Y:S02]  /*ba20*/  USHF.L.U32 UR18, UR18, 0x7, URZ ;  /* 0x0000000712127899 */ /* 0x000fe4000800063f */
[----:B--234-:R-:W-:Y:S10]  /*ba30*/  @!P0 BRA `(.L_x_105) ;  /* 0x00000000002c8947 */ /* 0x01cff40003800000 */
[----:B------:R-:W-:-:S04]  /*ba40*/  ISETP.NE.U32.AND P1, PT, RZ, UR14, PT ;  /* 0x0000000eff007c0c */ /* 0x000fc8000bf25070 */
[----:B------:R-:W-:-:S13]  /*ba50*/  ISETP.NE.AND.EX P1, PT, RZ, UR15, PT, P1 ;  /* 0x0000000fff007c0c */ /* 0x000fda000bf25310 */
[----:B------:R-:W-:Y:S05]  /*ba60*/  @!P1 BRA `(.L_x_106) ;  /* 0x0000000000189947 */ /* 0x000fea0003800000 */
[----:B------:R-:W1:Y:S01]  /*ba70*/  LDC.64 R4, c[0x0][0x588] ;  /* 0x00016200ff047b82 */ /* 0x000e620000000a00 */
[----:B--2--5:R-:W-:-:S04]  /*ba80*/  IMAD R3, R6, UR24, RZ ;  /* 0x0000001806037c24 */ /* 0x024fc8000f8e02ff */
[----:B-1----:R-:W-:-:S05]  /*ba90*/  IMAD.WIDE R4, R3, 0x4, R4 ;  /* 0x0000000403047825 */ /* 0x002fca00078e0204 */
[----:B------:R1:W5:Y:S01]  /*baa0*/  LDG.E R3, desc[UR52][R4.64] ;  /* 0x0000003404037981 */ /* 0x000362000c1e1900 */
[----:B------:R-:W-:Y:S01]  /*bab0*/  MOV R0, 0x1 ;  /* 0x0000000100007802 */ /* 0x000fe20000000f00 */
[----:B------:R-:W-:Y:S06]  /*bac0*/  BRA `(.L_x_105) ;  /* 0x0000000000087947 */ /* 0x000fec0003800000 */
.L_x_106:
[----:B--2--5:R-:W3:Y:S01]  /*bad0*/  LDC R3, c[0x0][0x580] ;  /* 0x00016000ff037b82 */ /* 0x024ee20000000800 */
[----:B------:R-:W-:-:S07]  /*bae0*/  IMAD.MOV.U32 R0, RZ, RZ, 0x1 ;  /* 0x00000001ff007424 */ /* 0x000fce00078e00ff */
.L_x_105:
[----:B------:R-:W-:Y:S05]  /*baf0*/  @!P0 BRA `(.L_x_107) ;  /* 0x00000000001c8947 */ /* 0x000fea0003800000 */
[----:B------:R-:W-:-:S13]  /*bb00*/  LOP3.LUT P2, RZ, R0, 0xff, RZ, 0xc0, !PT ;  /* 0x000000ff00ff7812 */ /* 0x000fda000784c0ff */
[----:B-1----:R-:W1:Y:S02]  /*bb10*/  @!P2 LDC.64 R4, c[0x0][0x588] ;  /* 0x00016200ff04ab82 */ /* 0x002e640000000a00 */
[----:B-1----:R-:W-:-:S04]  /*bb20*/  @!P2 ISETP.NE.U32.AND P0, PT, R4, RZ, PT ;  /* 0x000000ff0400a20c */ /* 0x002fc80003f05070 */
[----:B------:R-:W-:Y:S02]  /*bb30*/  @!P2 ISETP.NE.AND.EX P1, PT, R5, RZ, PT, P0 ;  /* 0x000000ff0500a20c */ /* 0x000fe40003f25300 */
[----:B--23-5:R-:W-:Y:S02]  /*bb40*/  @P2 FSETP.EQ.AND P0, PT, R3, RZ, PT ;  /* 0x000000ff0300220b */ /* 0x02cfe40003f02000 */
[----:B------:R-:W-:Y:S01]  /*bb50*/  @!P2 PLOP3.LUT P0, PT, P1, PT, PT, 0x8, 0x0 ;  /* 0x000000000000a81c */ /* 0x000fe20000f0e170 */
[----:B------:R-:W-:-:S12]  /*bb60*/  BRA `(.L_x_108) ;  /* 0x0000000000047947 */ /* 0x000fd80003800000 */
.L_x_107:
[----:B--23-5:R-:W-:-:S13]  /*bb70*/  FSETP.EQ.AND P0, PT, R3, RZ, PT ;  /* 0x000000ff0300720b */ /* 0x02cfda0003f02000 */
.L_x_108:
[----:B------:R-:W-:Y:S02]  /*bb80*/  ISETP.NE.AND P2, PT, R10, 0x3, PT ;  /* 0x000000030a00780c */ /* 0x000fe40003f45270 */
[----:B------:R-:W-:-:S04]  /*bb90*/  ELECT P1, URZ, PT ;  /* 0x00000000003f782f */ /* 0x000fc80003820000 */
[----:B------:R-:W-:-:S07]  /*bba0*/  PLOP3.LUT P0, PT, P1, P0, PT, 0x20, 0x0 ;  /* 0x000000000000781c */ /* 0x000fce0000f00470 */
[----:B------:R-:W-:Y:S06]  /*bbb0*/  @!P2 BRA `(.L_x_109) ;  /* 0x000000000004a947 */ /* 0x000fec0003800000 */
[----:B------:R-:W-:Y:S01]  /*bbc0*/  BPT.TRAP 0x1 ;  /* 0x000000040000795c */ /* 0x000fe20000300000 */
.L_x_109:
[----:B------:R-:W2:Y:S01]  /*bbd0*/  S2UR UR36, SR_CgaCtaId ;  /* 0x00000000002479c3 */ /* 0x000ea20000008800 */
[----:B------:R-:W-:Y:S01]  /*bbe0*/  UMOV UR4, 0x400 ;  /* 0x0000040000047882 */ /* 0x000fe20000000000 */
[----:B-1----:R-:W-:Y:S01]  /*bbf0*/  SHF.L.U32 R4, R8, 0x1f, RZ ;  /* 0x0000001f08047819 */ /* 0x002fe200000006ff */
[----:B--2---:R-:W-:-:S09]  /*bc00*/  ULEA UR5, UR36, UR4, 0x18 ;  /* 0x0000000424057291 */ /* 0x004fd2000f8ec03f */
[----:B------:R-:W1:Y:S02]  /*bc10*/  SYNCS.PHASECHK.TRANS64.TRYWAIT P1, [UR5+0x80], R4 ;  /* 0x00008004ff0075a7 */ /* 0x000e640008020145 */
[----:B-1----:R-:W-:Y:S05]  /*bc20*/  @!P1 BRA `(.L_x_110) ;  /* 0x00000020003c9947 */ /* 0x002fea0003800000 */
.L_x_170:
[----:B------:R-:W-:Y:S04]  /*bc30*/  BSSY B0, `(.L_x_111) ;  /* 0x000000e000007945 */ /* 0x000fe80003800000 */
[----:B------:R-:W-:Y:S05]  /*bc40*/  @!P0 BRA `(.L_x_112) ;  /* 0x0000000000308947 */ /* 0x000fea0003800000 */
[----:B------:R-:W-:Y:S01]  /*bc50*/  R2UR UR20, R6 ;  /* 0x00000000061472ca */ /* 0x000fe200000e0000 */
[----:B------:R-:W-:Y:S02]  /*bc60*/  UIADD3 UR8, UP0, UR6, 0x3f0, URZ ;  /* 0x000003f006087890 */ /* 0x000fe4000ff1e03f */
[----:B------:R-:W-:Y:S02]  /*bc70*/  UIADD3 UR16, UR5, 0x200, URZ ;  /* 0x0000020005107890 */ /* 0x000fe4000fffe03f */
[----:B------:R-:W-:Y:S02]  /*bc80*/  UIADD3 UR17, UR5, 0x60, URZ ;  /* 0x0000006005117890 */ /* 0x000fe4000fffe03f */
[----:B------:R-:W-:Y:S01]  /*bc90*/  UIADD3.X UR9, URZ, UR7, URZ, UP0, !UPT ;  /* 0x000000073f097290 */ /* 0x000fe200087fe43f */
[----:B------:R-:W-:Y:S01]  /*bca0*/  UMOV UR10, 0x0 ;  /* 0x00000000000a7882 */ /* 0x000fe20000000000 */
[----:B------:R-:W-:-:S07]  /*bcb0*/  UMOV UR11, 0x10000000 ;  /* 0x10000000000b7882 */ /* 0x000fce0000000000 */
[----:B------:R2:W-:Y:S02]  /*bcc0*/  UTMALDG.3D [UR16], [UR8], desc[UR10] ;  /* 0x00000a10080075b4 */ /* 0x0005e40008011000 */
[----:B--2---:R-:W-:Y:S05]  /*bcd0*/  @!P2 BRA `(.L_x_113) ;  /* 0x000000000004a947 */ /* 0x004fea0003800000 */
[----:B------:R-:W-:Y:S01]  /*bce0*/  BPT.TRAP 0x1 ;  /* 0x000000040000795c */ /* 0x000fe20000300000 */
.L_x_113:
[----:B-1----:R-:W1:Y:S02]  /*bcf0*/  LDC R5, c[0x0][0x800] ;  /* 0x00020000ff057b82 */ /* 0x002e640000000800 */
[----:B-1----:R2:W-:Y:S02]  /*bd00*/  SYNCS.ARRIVE.TRANS64.RED.A0TR RZ, [UR5+0x60], R5 ;  /* 0x00006005ffff79a7 */ /* 0x0025e40008300405 */
.L_x_112:
[----:B------:R-:W-:Y:S05]  /*bd10*/  BSYNC B0 ;  /* 0x0000000000007941 */ /* 0x000fea0003800000 */
.L_x_111:
[----:B------:R-:W-:Y:S05]  /*bd20*/  @!P2 BRA `(.L_x_114) ;  /* 0x000000000004a947 */ /* 0x000fea0003800000 */
[----:B------:R-:W-:Y:S01]  /*bd30*/  BPT.TRAP 0x1 ;  /* 0x000000040000795c */ /* 0x000fe20000300000 */
.L_x_114:
[----:B------:R-:W-:-:S04]  /*bd40*/  UIADD3 UR4, UR5, 0x60, URZ ;  /* 0x0000006005047890 */ /* 0x000fc8000fffe03f */
[----:B------:R-:W-:-:S09]  /*bd50*/  UPRMT UR4, UR36, 0x654, UR4 ;  /* 0x0000065424047896 */ /* 0x000fd20008000004 */
[----:B------:R-:W-:Y:S01]  /*bd60*/  SYNCS.ARRIVE.TRANS64.RED.A1T0 RZ, [UR4], RZ ;  /* 0x000000ffffff79a7 */ /* 0x000fe20008100404 */
[----:B------:R-:W-:Y:S05]  /*bd70*/  @!P2 BRA `(.L_x_115) ;  /* 0x000000000004a947 */ /* 0x000fea0003800000 */
[----:B------:R-:W-:Y:S01]  /*bd80*/  BPT.TRAP 0x1 ;  /* 0x000000040000795c */ /* 0x000fe20000300000 */
.L_x_115:
[----:B------:R-:W3:Y:S02]  /*bd90*/  SYNCS.PHASECHK.TRANS64.TRYWAIT P1, [UR5+0x88], R4 ;  /* 0x00008804ff0075a7 */ /* 0x000ee40008020145 */
[----:B---3--:R-:W-:Y:S05]  /*bda0*/  @!P1 BRA `(.L_x_116) ;  /* 0x0000001c00f49947 */ /* 0x008fea0003800000 */
.L_x_171:
[----:B------:R-:W-:Y:S04]  /*bdb0*/  BSSY B0, `(.L_x_117) ;  /* 0x0000010000007945 */ /* 0x000fe80003800000 */
[----:B------:R-:W-:Y:S05]  /*bdc0*/  @!P0 BRA `(.L_x_118) ;  /* 0x0000000000388947 */ /* 0x000fea0003800000 */
[----:B------:R-:W-:Y:S01]  /*bdd0*/  UIADD3 UR16, UP0, UR6, 0x3f0, URZ ;  /* 0x000003f006107890 */ /* 0x000fe2000ff1e03f */
[----:B------:R-:W-:Y:S01]  /*bde0*/  R2UR UR12, R6 ;  /* 0x00000000060c72ca */ /* 0x000fe200000e0000 */
[----:B------:R-:W-:Y:S02]  /*bdf0*/  UIADD3 UR10, UR18, 0x20, URZ ;  /* 0x00000020120a7890 */ /* 0x000fe4000fffe03f */
[----:B------:R-:W-:Y:S02]  /*be00*/  UIADD3 UR8, UR5, 0x2200, URZ ;  /* 0x0000220005087890 */ /* 0x000fe4000fffe03f */
[----:B------:R-:W-:Y:S02]  /*be10*/  UIADD3 UR9, UR5, 0x68, URZ ;  /* 0x0000006805097890 */ /* 0x000fe4000fffe03f */
[----:B------:R-:W-:Y:S01]  /*be20*/  UIADD3.X UR17, URZ, UR7, URZ, UP0, !UPT ;  /* 0x000000073f117290 */ /* 0x000fe200087fe43f */
[----:B------:R-:W-:Y:S01]  /*be30*/  UMOV UR20, 0x0 ;  /* 0x0000000000147882 */ /* 0x000fe20000000000 */
[----:B------:R-:W-:Y:S01]  /*be40*/  UMOV UR21, 0x10000000 ;  /* 0x1000000000157882 */ /* 0x000fe20000000000 */
[----:B------:R-:W-:-:S06]  /*be50*/  UMOV UR11, UR19 ;  /* 0x00000013000b7c82 */ /* 0x000fcc0008000000 */
[----:B------:R3:W-:Y:S02]  /*be60*/  UTMALDG.3D [UR8], [UR16], desc[UR20] ;  /* 0x00001408100075b4 */ /* 0x0007e40008011000 */
[----:B---3--:R-:W-:Y:S05]  /*be70*/  @!P2 BRA `(.L_x_119) ;  /* 0x000000000004a947 */ /* 0x008fea0003800000 */
[----:B------:R-:W-:Y:S01]  /*be80*/  BPT.TRAP 0x1 ;  /* 0x000000040000795c */ /* 0x000fe20000300000 */
.L_x_119:
[----:B-12---:R-:W1:Y:S02]  /*be90*/  LDC R5, c[0x0][0x800] ;  /* 0x00020000ff057b82 */ /* 0x006e640000000800 */
[----:B-1----:R3:W-:Y:S02]  /*bea0*/  SYNCS.ARRIVE.TRANS64.RED.A0TR RZ, [UR5+0x68], R5 ;  /* 0x00006805ffff79a7 */ /* 0x0027e40008300405 */
.L_x_118:
[----:B------:R-:W-:Y:S05]  /*beb0*/  BSYNC B0 ;  /* 0x0000000000007941 */ /* 0x000fea0003800000 */
.L_x_117:
[----:B------:R-:W-:Y:S05]  /*bec0*/  @!P2 BRA `(.L_x_120) ;  /* 0x000000000004a947 */ /* 0x000fea0003800000 */
[----:B------:R-:W-:Y:S01]  /*bed0*/  BPT.TRAP 0x1 ;  /* 0x000000040000795c */ /* 0x000fe20000300000 */
.L_x_120:
[----:B------:R-:W-:-:S04]  /*bee0*/  UIADD3 UR4, UR5, 0x68, URZ ;  /* 0x0000006805047890 */ /* 0x000fc8000fffe03f */
[----:B------:R-:W-:-:S09]  /*bef0*/  UPRMT UR4, UR36, 0x654, UR4 ;  /* 0x0000065424047896 */ /* 0x000fd20008000004 */
[----:B------:R-:W-:Y:S01]  /*bf00*/  SYNCS.ARRIVE.TRANS64.RED.A1T0 RZ, [UR4], RZ ;  /* 0x000000ffffff79a7 */ /* 0x000fe20008100404 */
[----:B------:R-:W-:Y:S05]  /*bf10*/  @!P2 BRA `(.L_x_121) ;  /* 0x000000000004a947 */ /* 0x000fea0003800000 */
[----:B------:R-:W-:Y:S01]  /*bf20*/  BPT.TRAP 0x1 ;  /* 0x000000040000795c */ /* 0x000fe20000300000 */
.L_x_121:
[----:B------:R-:W4:Y:S02]  /*bf30*/  SYNCS.PHASECHK.TRANS64.TRYWAIT P1, [UR5+0x90], R4 ;  /* 0x00009004ff0075a7 */ /* 0x000f240008020145 */
[----:B----4-:R-:W-:Y:S05]  /*bf40*/  @!P1 BRA `(.L_x_122) ;  /* 0x0000001c00a49947 */ /* 0x010fea0003800000 */
.L_x_172:
        /* <DEDUP_REMOVED lines=12> */
[----:B----4-:R-:W-:Y:S05]  /*c010*/  @!P2 BRA `(.L_x_125) ;  /* 0x000000000004a947 */ /* 0x010fea0003800000 */
[----:B------:R-:W-:Y:S01]  /*c020*/  BPT.TRAP 0x1 ;  /* 0x000000040000795c */ /* 0x000fe20000300000 */
.L_x_125:
[----:B-123--:R-:W1:Y:S02]  /*c030*/  LDC R5, c[0x0][0x800] ;  /* 0x00020000ff057b82 */ /* 0x00ee640000000800 */
[----:B-1----:R4:W-:Y:S02]  /*c040*/  SYNCS.ARRIVE.TRANS64.RED.A0TR RZ, [UR5+0x70], R5 ;  /* 0x00007005ffff79a7 */ /* 0x0029e40008300405 */
.L_x_124:
[----:B------:R-:W-:Y:S05]  /*c050*/  BSYNC B0 ;  /* 0x0000000000007941 */ /* 0x000fea0003800000 */
.L_x_123:
[----:B------:R-:W-:Y:S05]  /*c060*/  @!P2 BRA `(.L_x_126) ;  /* 0x000000000004a947 */ /* 0x000fea0003800000 */
[----:B------:R-:W-:Y:S01]  /*c070*/  BPT.TRAP 0x1 ;  /* 0x000000040000795c */ /* 0x000fe20000300000 */
.L_x_126:
[----:B------:R-:W-:-:S04]  /*c080*/  UIADD3 UR4, UR5, 0x70, URZ ;  /* 0x0000007005047890 */ /* 0x000fc8000fffe03f */
[----:B------:R-:W-:-:S09]  /*c090*/  UPRMT UR4, UR36, 0x654, UR4 ;  /* 0x0000065424047896 */ /* 0x000fd20008000004 */
[----:B------:R-:W-:Y:S01]  /*c0a0*/  SYNCS.ARRIVE.TRANS64.RED.A1T0 RZ, [UR4], RZ ;  /* 0x000000ffffff79a7 */ /* 0x000fe20008100404 */
[----:B------:R-:W-:Y:S05]  /*c0b0*/  @!P2 BRA `(.L_x_127) ;  /* 0x000000000004a947 */ /* 0x000fea0003800000 */
[----:B------:R-:W-:Y:S01]  /*c0c0*/  BPT.TRAP 0x1 ;  /* 0x000000040000795c */ /* 0x000fe20000300000 */
.L_x_127:
[----:B------:R-:W5:Y:S02]  /*c0d0*/  SYNCS.PHASECHK.TRANS64.TRYWAIT P1, [UR5+0x98], R4 ;  /* 0x00009804ff0075a7 */ /* 0x000f640008020145 */
[----:B-----5:R-:W-:Y:S05]  /*c0e0*/  @!P1 BRA `(.L_x_128) ;  /* 0x0000001c00549947 */ /* 0x020fea0003800000 */
.L_x_173:
[----:B------:R-:W-:Y:S04]  /*c0f0*/  BSSY B0, `(.L_x_129) ;  /* 0x0000010000007945 */ /* 0x000fe80003800000 */
[----:B------:R-:W-:Y:S05]  /*c100*/  @!P0 BRA `(.L_x_130) ;  /* 0x0000000000388947 */ /* 0x000fea0003800000 */
[----:B------:R-:W-:Y:S01]  /*c110*/  R2UR UR12, R6 ;  /* 0x00000000060c72ca */ /* 0x000fe200000e0000 */
[----:B------:R-:W-:Y:S02]  /*c120*/  UIADD3 UR16, UP0, UR6, 0x3f0, URZ ;  /* 0x000003f006107890 */ /* 0x000fe4000ff1e03f */
        /* <DEDUP_REMOVED lines=8> */
[----:B-1----:R-:W-:Y:S05]  /*c1b0*/  @!P2 BRA `(.L_x_131) ;  /* 0x000000000004a947 */ /* 0x002fea0003800000 */
[----:B------:R-:W-:Y:S01]  /*c1c0*/  BPT.TRAP 0x1 ;  /* 0x000000040000795c */ /* 0x000fe20000300000 */
.L_x_131:
[----:B------:R-:W1:Y:S02]  /*c1d0*/  LDC R4, c[0x0][0x800] ;  /* 0x00020000ff047b82 */ /* 0x000e640000000800 */
[----:B-1----:R1:W-:Y:S02]  /*c1e0*/  SYNCS.ARRIVE.TRANS64.RED.A0TR RZ, [UR5+0x78], R4 ;  /* 0x00007804ffff79a7 */ /* 0x0023e40008300405 */
.L_x_130:
[----:B------:R-:W-:Y:S05]  /*c1f0*/  BSYNC B0 ;  /* 0x0000000000007941 */ /* 0x000fea0003800000 */
.L_x_129:
[----:B------:R-:W-:Y:S05]  /*c200*/  @!P2 BRA `(.L_x_132) ;  /* 0x000000000004a947 */ /* 0x000fea0003800000 */
[----:B------:R-:W-:Y:S01]  /*c210*/  BPT.TRAP 0x1 ;  /* 0x000000040000795c */ /* 0x000fe20000300000 */
.L_x_132:
[----:B------:R-:W-:Y:S01]  /*c220*/  IADD3 R16, P0, R16, UR38, RZ ;  /* 0x0000002610107c10 */ /* 0x000fe2000ff1e0ff */
[----:B------:R-:W-:Y:S01]  /*c230*/  UIADD3 UR4, UR5, 0x78, URZ ;  /* 0x0000007805047890 */ /* 0x000fe2000fffe03f */
[----:B------:R-:W-:Y:S01]  /*c240*/  LOP3.LUT R8, R8, 0x1, RZ, 0x3c, !PT ;  /* 0x0000000108087812 */ /* 0x000fe200078e3cff */
[----:B------:R-:W-:Y:S01]  /*c250*/  IMAD.MOV.U32 R7, RZ, RZ, -0x1 ;  /* 0xffffffffff077424 */ /* 0x000fe200078e00ff */
[----:B------:R-:W-:Y:S01]  /*c260*/  IADD3.X R17, R17, UR37, RZ, P0, !PT ;  /* 0x0000002511117c10 */ /* 0x000fe200087fe4ff */
[----:B------:R-:W-:Y:S01]  /*c270*/  UPRMT UR4, UR36, 0x654, UR4 ;  /* 0x0000065424047896 */ /* 0x000fe20008000004 */
[----:B------:R-:W-:Y:S02]  /*c280*/  ISETP.GE.U32.AND P0, PT, R16, UR22, PT ;  /* 0x0000001610007c0c */ /* 0x000fe4000bf06070 */
[----:B-1----:R-:W-:Y:S02]  /*c290*/  PRMT R4, RZ, 0x7610, R4 ;  /* 0x00007610ff047816 */ /* 0x002fe40000000004 */
[----:B------:R-:W-:-:S02]  /*c2a0*/  ISETP.GE.U32.AND.EX P0, PT, R17, UR23, PT, P0 ;  /* 0x0000001711007c0c */ /* 0x000fc4000bf06100 */
[----:B------:R-:W-:Y:S02]  /*c2b0*/  MOV R20, 0xffffffff ;  /* 0xffffffff00147802 */ /* 0x000fe40000000f00 */
[----:B------:R-:W-:Y:S01]  /*c2c0*/  SYNCS.ARRIVE.TRANS64.RED.A1T0 RZ, [UR4], RZ ;  /* 0x000000ffffff79a7 */ /* 0x000fe20008100404 */
[----:B------:R-:W-:-:S08]  /*c2d0*/  MOV R6, 0xffffffff ;  /* 0xffffffff00067802 */ /* 0x000fd00000000f00 */
[----:B------:R-:W-:Y:S05]  /*c2e0*/  @P0 BRA `(.L_x_133) ;  /* 0x0000000400580947 */ /* 0x000fea0003800000 */
[----:B------:R-:W1:Y:S01]  /*c2f0*/  S2R R13, SR_CTAID.X ;  /* 0x00000000000d7919 */ /* 0x000e620000002500 */
[----:B------:R-:W5:Y:S01]  /*c300*/  LDC.64 R14, c[0x0][0x8d0] ;  /* 0x00023400ff0e7b82 */ /* 0x000f620000000a00 */
[----:B------:R-:W-:Y:S01]  /*c310*/  ULDC UR4, c[0x0][0x150] ;  /* 0x0000540000047ab9 */ /* 0x000fe20000000800 */
[----:B------:R-:W-:Y:S01]  /*c320*/  IMAD.MOV.U32 R22, RZ, RZ, R17 ;  /* 0x000000ffff167224 */ /* 0x000fe200078e0011 */
[----:B------:R-:W2:Y:S05]  /*c330*/  S2R R20, SR_CTAID.Y ;  /* 0x0000000000147919 */ /* 0x000eaa0000002600 */
[----:B------:R-:W3:Y:S08]  /*c340*/  LDC R6, c[0x0][0x144] ;  /* 0x00005100ff067b82 */ /* 0x000ef00000000800 */
[----:B------:R-:W3:Y:S01]  /*c350*/  LDC R21, c[0x0][0x8d8] ;  /* 0x00023600ff157b82 */ /* 0x000ee20000000800 */
[----:B-----5:R-:W-:-:S04]  /*c360*/  ISETP.NE.U32.AND P0, PT, R14, RZ, PT ;  /* 0x000000ff0e00720c */ /* 0x020fc80003f05070 */
[----:B------:R-:W-:Y:S02]  /*c370*/  ISETP.NE.AND.EX P0, PT, R15, RZ, PT, P0 ;  /* 0x000000ff0f00720c */ /* 0x000fe40003f05300 */
[----:B-1----:R-:W-:Y:S02]  /*c380*/  I2FP.F32.U32 R4, R13 ;  /* 0x0000000d00047245 */ /* 0x002fe40000201000 */
[----:B--2---:R-:W-:-:S03]  /*c390*/  I2FP.F32.U32 R23, R20 ;  /* 0x0000001400177245 */ /* 0x004fc60000201000 */
[----:B------:R-:W-:-:S06]  /*c3a0*/  FMUL R4, R4, UR4 ;  /* 0x0000000404047c20 */ /* 0x000fcc0008400000 */
[----:B------:R-:W3:Y:S02]  /*c3b0*/  F2I.U32.TRUNC.NTZ R4, R4 ;  /* 0x0000000400047305 */ /* 0x000ee4000020f000 */
[----:B---34-:R-:W-:-:S04]  /*c3c0*/  IMAD.MOV R5, RZ, RZ, -R4 ;  /* 0x000000ffff057224 */ /* 0x018fc800078e0a04 */
[----:B------:R-:W-:Y:S01]  /*c3d0*/  IMAD R13, R6, R5, R13 ;  /* 0x00000005060d7224 */ /* 0x000fe200078e020d */
[----:B------:R-:W-:Y:S01]  /*c3e0*/  MOV R6, R16 ;  /* 0x0000001000067202 */ /* 0x000fe20000000f00 */
[----:B------:R-:W-:Y:S06]  /*c3f0*/  @!P0 BRA `(.L_x_134) ;  /* 0x0000000000308947 */ /* 0x000fec0003800000 */
[----:B------:R-:W1:Y:S02]  /*c400*/  LDC R5, c[0x0][0x8dc] ;  /* 0x00023700ff057b82 */ /* 0x000e640000000800 */
[----:B-1----:R-:W-:-:S04]  /*c410*/  IADD3 R5, P0, R16, R5, RZ ;  /* 0x0000000510057210 */ /* 0x002fc80007f1e0ff */
[----:B------:R-:W-:-:S05]  /*c420*/  IADD3.X R19, RZ, R17, RZ, P0, !PT ;  /* 0x00000011ff137210 */ /* 0x000fca00007fe4ff */
[----:B------:R-:W-:-:S04]  /*c430*/  IMAD.WIDE.U32 R6, R19, R14, RZ ;  /* 0x0000000e13067225 */ /* 0x000fc800078e00ff */
[----:B------:R-:W-:-:S04]  /*c440*/  IMAD.WIDE.U32 R6, P0, R5, R15, R6 ;  /* 0x0000000f05067225 */ /* 0x000fc80007800006 */
[----:B------:R-:W-:Y:S01]  /*c450*/  IMAD.WIDE.U32 R4, R5, R14, RZ ;  /* 0x0000000e05047225 */ /* 0x000fe200078e00ff */
[----:B------:R-:W-:-:S04]  /*c460*/  MOV R4, R7 ;  /* 0x0000000700047202 */ /* 0x000fc80000000f00 */
[----:B------:R-:W-:Y:S01]  /*c470*/  IADD3 RZ, P1, R5, R6, RZ ;  /* 0x0000000605ff7210 */ /* 0x000fe20007f3e0ff */
[----:B------:R-:W-:-:S04]  /*c480*/  IMAD.X R5, RZ, RZ, RZ, P0 ;  /* 0x000000ffff057224 */ /* 0x000fc800000e06ff */
[----:B------:R-:W-:-:S04]  /*c490*/  IMAD.WIDE.U32.X R4, R19, R15, R4, P1 ;  /* 0x0000000f13047225 */ /* 0x000fc800008e0404 */
[----:B------:R-:W-:Y:S01]  /*c4a0*/  IMAD.MOV.U32 R6, RZ, RZ, R4 ;  /* 0x000000ffff067224 */ /* 0x000fe200078e0004 */
[----:B------:R-:W-:-:S07]  /*c4b0*/  MOV R22, R5 ;  /* 0x0000000500167202 */ /* 0x000fce0000000f00 */
.L_x_134:
[----:B------:R-:W-:Y:S01]  /*c4c0*/  ULDC UR4, c[0x0][0x154] ;  /* 0x0000550000047ab9 */ /* 0x000fe20000000800 */
[----:B------:R-:W1:Y:S01]  /*c4d0*/  LDC R7, c[0x0][0x148] ;  /* 0x00005200ff077b82 */ /* 0x000e620000000800 */
[----:B------:R-:W-:Y:S01]  /*c4e0*/  FMUL R14, R23, UR4 ;  /* 0x00000004170e7c20 */ /* 0x000fe20008400000 */
[----:B------:R-:W-:Y:S02]  /*c4f0*/  ISETP.NE.AND P2, PT, R2, 0x1, PT ;  /* 0x000000010200780c */ /* 0x000fe40003f45270 */
[-CC-:B------:R-:W-:Y:S02]  /*c500*/  SHF.R.U64 R19, R6, R21.reuse, R22.reuse ;  /* 0x0000001506137219 */ /* 0x180fe40000001216 */
[----:B------:R-:W-:Y:S01]  /*c510*/  SHF.R.U32.HI R21, RZ, R21, R22 ;  /* 0x00000015ff157219 */ /* 0x000fe20000011616 */
[----:B------:R-:W2:Y:S01]  /*c520*/  F2I.U32.TRUNC.NTZ R14, R14 ;  /* 0x0000000e000e7305 */ /* 0x000ea2000020f000 */
[----:B------:R-:W3:Y:S01]  /*c530*/  LDC.64 R4, c[0x0][0x8c8] ;  /* 0x00023200ff047b82 */ /* 0x000ee20000000a00 */
[----:B------:R-:W-:-:S05]  /*c540*/  IADD3 R23, P0, RZ, -R19, RZ ;  /* 0x80000013ff177210 */ /* 0x000fca0007f1e0ff */
[----:B------:R-:W-:Y:S02]  /*c550*/  IMAD.X R21, RZ, RZ, ~R21, P0 ;  /* 0x000000ffff157224 */ /* 0x000fe400000e0e15 */
[----:B------:R-:W4:Y:S01]  /*c560*/  LDC R22, c[0x0][0x8c0] ;  /* 0x00023000ff167b82 */ /* 0x000f220000000800 */
[----:B--2---:R-:W-:-:S07]  /*c570*/  IADD3 R15, -R14, RZ, RZ ;  /* 0x000000ff0e0f7210 */ /* 0x004fce0007ffe1ff */
[----:B------:R-:W2:Y:S01]  /*c580*/  LDC R27, c[0x0][0x900] ;  /* 0x00024000ff1b7b82 */ /* 0x000ea20000000800 */
[----:B-1----:R-:W-:-:S07]  /*c590*/  @P2 IMAD R13, R7, R15, R20 ;  /* 0x0000000f070d2224 */ /* 0x002fce00078e0214 */
[----:B------:R-:W1:Y:S01]  /*c5a0*/  LDC.64 R14, c[0x0][0x8e8] ;  /* 0x00023a00ff0e7b82 */ /* 0x000e620000000a00 */
[----:B---3--:R-:W-:-:S04]  /*c5b0*/  IMAD R6, R21, R4, RZ ;  /* 0x0000000415067224 */ /* 0x008fc800078e02ff */
[C---:B------:R-:W-:Y:S02]  /*c5c0*/  IMAD R7, R23.reuse, R5, R6 ;  /* 0x0000000517077224 */ /* 0x040fe400078e0206 */
[----:B------:R-:W-:Y:S01]  /*c5d0*/  IMAD.WIDE.U32 R4, R23, R4, R16 ;  /* 0x0000000417047225 */ /* 0x000fe200078e0010 */
[----:B------:R-:W3:Y:S03]  /*c5e0*/  LDC R6, c[0x0][0x8b0] ;  /* 0x00022c00ff067b82 */ /* 0x000ee60000000800 */
[----:B------:R-:W-:-:S05]  /*c5f0*/  IMAD.IADD R5, R5, 0x1, R7 ;  /* 0x0000000105057824 */ /* 0x000fca00078e0207 */
[-CC-:B----4-:R-:W-:Y:S01]  /*c600*/  SHF.R.U64 R26, R4, R22.reuse, R5.reuse ;  /* 0x00000016041a7219 */ /* 0x190fe20000001205 */
[----:B------:R-:W4:Y:S01]  /*c610*/  LDC R25, c[0x0][0x8f0] ;  /* 0x00023c00ff197b82 */ /* 0x000f220000000800 */
[----:B------:R-:W-:Y:S02]  /*c620*/  SHF.R.U32.HI R5, RZ, R22, R5 ;  /* 0x00000016ff057219 */ /* 0x000fe40000011605 */
[----:B-1----:R-:W-:-:S05]  /*c630*/  ISETP.NE.U32.AND P0, PT, R14, RZ, PT ;  /* 0x000000ff0e00720c */ /* 0x002fca0003f05070 */
[----:B------:R-:W1:Y:S01]  /*c640*/  LDC R24, c[0x0][0x8e0] ;  /* 0x00023800ff187b82 */ /* 0x000e620000000800 */
[----:B------:R-:W-:Y:S02]  /*c650*/  ISETP.NE.AND.EX P0, PT, R15, RZ, PT, P0 ;  /* 0x000000ff0f00720c */ /* 0x000fe40003f05300 */
[----:B---3--:R-:W-:-:S05]  /*c660*/  SHF.R.U64 R23, R26, R6, R5 ;  /* 0x000000061a177219 */ /* 0x008fca0000001205 */
[----:B------:R-:W3:Y:S01]  /*c670*/  LDC R22, c[0x0][0x8b8] ;  /* 0x00022e00ff167b82 */ /* 0x000ee20000000800 */
[----:B------:R-:W-:-:S04]  /*c680*/  SHF.R.U32.HI R4, RZ, R6, R5 ;  /* 0x00000006ff047219 */ /* 0x000fc80000011605 */
[-CC-:B--2---:R-:W-:Y:S02]  /*c690*/  SHF.R.U64 R21, R23, R27.reuse, R4.reuse ;  /* 0x0000001b17157219 */ /* 0x184fe40000001204 */
[----:B------:R-:W-:Y:S01]  /*c6a0*/  SHF.R.U32.HI R27, RZ, R27, R4 ;  /* 0x0000001bff1b7219 */ /* 0x000fe20000011604 */
[----:B------:R-:W2:Y:S01]  /*c6b0*/  LDC R20, c[0x0][0x8a8] ;  /* 0x00022a00ff147b82 */ /* 0x000ea20000000800 */
[----:B------:R-:W-:-:S03]  /*c6c0*/  MOV R4, R21 ;  /* 0x0000001500047202 */ /* 0x000fc60000000f00 */
[----:B------:R-:W-:Y:S01]  /*c6d0*/  IMAD.MOV.U32 R5, RZ, RZ, R27 ;  /* 0x000000ffff057224 */ /* 0x000fe200078e001b */
[----:B----4-:R-:W-:Y:S06]  /*c6e0*/  @!P0 BRA `(.L_x_135) ;  /* 0x0000000000288947 */ /* 0x010fec0003800000 */
[----:B------:R-:W4:Y:S02]  /*c6f0*/  LDC R4, c[0x0][0x8f4] ;  /* 0x00023d00ff047b82 */ /* 0x000f240000000800 */
[----:B----4-:R-:W-:-:S04]  /*c700*/  IADD3 R5, P0, R21, R4, RZ ;  /* 0x0000000415057210 */ /* 0x010fc80007f1e0ff */
[----:B------:R-:W-:-:S05]  /*c710*/  IADD3.X R27, RZ, R27, RZ, P0, !PT ;  /* 0x0000001bff1b7210 */ /* 0x000fca00007fe4ff */
[----:B------:R-:W-:-:S04]  /*c720*/  IMAD.WIDE.U32 R6, R27, R14, RZ ;  /* 0x0000000e1b067225 */ /* 0x000fc800078e00ff */
[----:B------:R-:W-:-:S04]  /*c730*/  IMAD.WIDE.U32 R6, P0, R5, R15, R6 ;  /* 0x0000000f05067225 */ /* 0x000fc80007800006 */
[----:B------:R-:W-:Y:S01]  /*c740*/  IMAD.WIDE.U32 R4, R5, R14, RZ ;  /* 0x0000000e05047225 */ /* 0x000fe200078e00ff */
[----:B------:R-:W-:-:S04]  /*c750*/  MOV R4, R7 ;  /* 0x0000000700047202 */ /* 0x000fc80000000f00 */
[----:B------:R-:W-:Y:S01]  /*c760*/  IADD3 RZ, P1, R5, R6, RZ ;  /* 0x0000000605ff7210 */ /* 0x000fe20007f3e0ff */
[----:B------:R-:W-:-:S04]  /*c770*/  IMAD.X R5, RZ, RZ, RZ, P0 ;  /* 0x000000ffff057224 */ /* 0x000fc800000e06ff */
[----:B------:R-:W-:-:S08]  /*c780*/  IMAD.WIDE.U32.X R4, R27, R15, R4, P1 ;  /* 0x0000000f1b047225 */ /* 0x000fd000008e0404 */
.L_x_135:
[----:B------:R-:W-:Y:S01]  /*c790*/  SHF.R.U64 R25, R4, R25, R5 ;  /* 0x0000001904197219 */ /* 0x000fe20000001205 */
[----:B------:R-:W-:Y:S01]  /*c7a0*/  IMAD.MOV.U32 R6, RZ, RZ, R19 ;  /* 0x000000ffff067224 */ /* 0x000fe200078e0013 */
[----:B------:R-:W-:Y:S02]  /*c7b0*/  LOP3.LUT R4, R23, R12, RZ, 0xc0, !PT ;  /* 0x0000000c17047212 */ /* 0x000fe400078ec0ff */
[----:B------:R-:W-:Y:S01]  /*c7c0*/  LOP3.LUT R26, R26, R11, RZ, 0xc0, !PT ;  /* 0x0000000b1a1a7212 */ /* 0x000fe200078ec0ff */
[----:B------:R-:W-:Y:S02]  /*c7d0*/  IMAD.MOV R5, RZ, RZ, -R25 ;  /* 0x000000ffff057224 */ /* 0x000fe400078e0a19 */
[----:B------:R-:W-:Y:S02]  /*c7e0*/  IMAD R4, R9, R25, R4 ;  /* 0x0000001909047224 */ /* 0x000fe400078e0204 */
[----:B-1----:R-:W-:Y:S02]  /*c7f0*/  IMAD R21, R5, R24, R21 ;  /* 0x0000001805157224 */ /* 0x002fe400078e0215 */
[----:B---3--:R-:W-:Y:S01]  /*c800*/  IMAD R13, R4, R22, R13 ;  /* 0x00000016040d7224 */ /* 0x008fe200078e020d */
[----:B------:R-:W-:Y:S01]  /*c810*/  MOV R4, 0x1 ;  /* 0x0000000100047802 */ /* 0x000fe20000000f00 */
[----:B--2---:R-:W-:-:S05]  /*c820*/  IMAD R20, R21, R20, R26 ;  /* 0x0000001415147224 */ /* 0x004fca00078e021a */
[----:B------:R-:W-:Y:S02]  /*c830*/  SEL R7, R20, R13, !P2 ;  /* 0x0000000d14077207 */ /* 0x000fe40005000000 */
[----:B------:R-:W-:-:S07]  /*c840*/  SEL R20, R13, R20, !P2 ;  /* 0x000000140d147207 */ /* 0x000fce0005000000 */
.L_x_133:
[----:B------:R-:W-:-:S13]  /*c850*/  LOP3.LUT P0, RZ, R4, 0xff, RZ, 0xc0, !PT ;  /* 0x000000ff04ff7812 */ /* 0x000fda000780c0ff */
[----:B------:R-:W-:Y:S05]  /*c860*/  @P0 BRA `(.L_x_136) ;  /* 0xfffffff000580947 */ /* 0x000fea000383ffff */
.L_x_104:
[----:B------:R-:W-:-:S13]  /*c870*/  ELECT P0, URZ, PT ;  /* 0x00000000003f782f */ /* 0x000fda0003800000 */
[----:B------:R-:W-:Y:S05]  /*c880*/  @!P0 BRA `(.L_x_10) ;  /* 0x0000001000848947 */ /* 0x000fea0003800000 */
[----:B------:R-:W-:-:S04]  /*c890*/  LOP3.LUT R18, R18, 0x2, RZ, 0xfc, !PT ;  /* 0x0000000212127812 */ /* 0x000fc800078efcff */
[----:B------:R-:W-:-:S13]  /*c8a0*/  ISETP.NE.AND P1, PT, R18, 0x3, PT ;  /* 0x000000031200780c */ /* 0x000fda0003f25270 */
[----:B------:R-:W-:Y:S05]  /*c8b0*/  @!P1 BRA `(.L_x_137) ;  /* 0x0000000000049947 */ /* 0x000fea0003800000 */
[----:B------:R-:W-:Y:S01]  /*c8c0*/  BPT.TRAP 0x1 ;  /* 0x000000040000795c */ /* 0x000fe20000300000 */
.L_x_137:
[----:B------:R-:W-:Y:S02]  /*c8d0*/  MOV R2, 0x400 ;  /* 0x0000040000027802 */ /* 0x000fe40000000f00 */
[----:B--2--5:R-:W-:Y:S02]  /*c8e0*/  MOV R3, UR36 ;  /* 0x0000002400037c02 */ /* 0x024fe40008000f00 */
[----:B------:R-:W-:Y:S02]  /*c8f0*/  SHF.L.U32 R0, R8, 0x1f, RZ ;  /* 0x0000001f08007819 */ /* 0x000fe400000006ff */
[----:B------:R-:W-:-:S04]  /*c900*/  LEA R3, R3, R2, 0x18 ;  /* 0x0000000203037211 */ /* 0x000fc800078ec0ff */
[----:B------:R-:W2:Y:S02]  /*c910*/  SYNCS.PHASECHK.TRANS64.TRYWAIT P0, [R3+URZ+0x80], R0 ;  /* 0x00008000030075a7 */ /* 0x000ea4000800017f */
[----:B--2---:R-:W-:Y:S05]  /*c920*/  @!P0 BRA `(.L_x_138) ;  /* 0x00000014005c8947 */ /* 0x004fea0003800000 */
.L_x_174:
[----:B------:R-:W-:Y:S05]  /*c930*/  @!P1 BRA `(.L_x_139) ;  /* 0x0000000000049947 */ /* 0x000fea0003800000 */
[----:B------:R-:W-:Y:S01]  /*c940*/  BPT.TRAP 0x1 ;  /* 0x000000040000795c */ /* 0x000fe20000300000 */
.L_x_139:
[----:B------:R-:W5:Y:S02]  /*c950*/  SYNCS.PHASECHK.TRANS64.TRYWAIT P0, [R3+URZ+0x88], R0 ;  /* 0x00008800030075a7 */ /* 0x000f64000800017f */
[----:B-----5:R-:W-:Y:S05]  /*c960*/  @!P0 BRA `(.L_x_140) ;  /* 0x0000001400608947 */ /* 0x020fea0003800000 */
.L_x_175:
[----:B------:R-:W-:Y:S05]  /*c970*/  @!P1 BRA `(.L_x_141) ;  /* 0x0000000000049947 */ /* 0x000fea0003800000 */
[----:B------:R-:W-:Y:S01]  /*c980*/  BPT.TRAP 0x1 ;  /* 0x000000040000795c */ /* 0x000fe20000300000 */
.L_x_141:
[----:B------:R-:W5:Y:S02]  /*c990*/  SYNCS.PHASECHK.TRANS64.TRYWAIT P0, [R3+URZ+0x90], R0 ;  /* 0x00009000030075a7 */ /* 0x000f64000800017f */
[----:B-----5:R-:W-:Y:S05]  /*c9a0*/  @!P0 BRA `(.L_x_142) ;  /* 0x0000001400648947 */ /* 0x020fea0003800000 */
.L_x_176:
[----:B------:R-:W-:Y:S05]  /*c9b0*/  @!P1 BRA `(.L_x_143) ;  /* 0x0000000000049947 */ /* 0x000fea0003800000 */
[----:B------:R-:W-:Y:S01]  /*c9c0*/  BPT.TRAP 0x1 ;  /* 0x000000040000795c */ /* 0x000fe20000300000 */
.L_x_143:
[----:B------:R-:W-:-:S07]  /*c9d0*/  SHF.L.U32 R8, R8, 0x1f, RZ ;  /* 0x0000001f08087819 */ /* 0x000fce00000006ff */
.L_x_144:
[----:B------:R1:W1:Y:S02]  /*c9e0*/  SYNCS.PHASECHK.TRANS64.TRYWAIT P0, [R3+URZ+0x98], R8 ;  /* 0x00009808030075a7 */ /* 0x000264000800017f */
[----:B-1----:R-:W-:Y:S05]  /*c9f0*/  @!P0 NANOSLEEP.SYNCS 0x989680 ;  /* 0x009896800000895d */ /* 0x002fea0003900000 */
[----:B------:R-:W1:Y:S02]  /*ca00*/  @!P0 SYNCS.PHASECHK.TRANS64 P0, [R3+URZ+0x98], R8 ;  /* 0x00009808030085a7 */ /* 0x000e64000800007f */
[----:B-1----:R-:W-:Y:S05]  /*ca10*/  @P0 BRA `(.L_x_10) ;  /* 0x0000001000200947 */ /* 0x002fea0003800000 */
[----:B------:R-:W-:Y:S05]  /*ca20*/  BRA `(.L_x_144) ;  /* 0xfffffffc00ec7947 */ /* 0x000fea000383ffff */
.L_x_99:
[----:B------:R-:W-:Y:S01]  /*ca30*/  LOP3.LUT P0, RZ, R11, 0xff, RZ, 0xc0, !PT ;  /* 0x000000ff0bff7812 */ /* 0x000fe2000780c0ff */
[----:B------:R-:W-:Y:S01]  /*ca40*/  IMAD.MOV.U32 R0, RZ, RZ, 0x1 ;  /* 0x00000001ff007424 */ /* 0x000fe200078e00ff */
[----:B------:R-:W-:-:S11]  /*ca50*/  MOV R12, RZ ;  /* 0x000000ff000c7202 */ /* 0x000fd60000000f00 */
[----:B------:R-:W-:Y:S05]  /*ca60*/  @!P0 BRA `(.L_x_145) ;  /* 0x0000000c00108947 */ /* 0x000fea0003800000 */
[----:B------:R-:W1:Y:S01]  /*ca70*/  LDC R0, c[0x0][0x28c] ;  /* 0x0000a300ff007b82 */ /* 0x000e620000000800 */
[C---:B------:R-:W-:Y:S01]  /*ca80*/  LOP3.LUT P2, RZ, R3.reuse, 0x7f, RZ, 0xc0, !PT ;  /* 0x0000007f03ff7812 */ /* 0x040fe2000784c0ff */
[----:B------:R-:W-:Y:S01]  /*ca90*/  ULDC UR5, c[0x0][0x900] ;  /* 0x0002400000057ab9 */ /* 0x000fe20000000800 */
[----:B------:R-:W-:Y:S01]  /*caa0*/  LOP3.LUT P0, RZ, R3, 0x1f, RZ, 0xc0, !PT ;  /* 0x0000001f03ff7812 */ /* 0x000fe2000780c0ff */
[----:B------:R-:W-:Y:S01]  /*cab0*/  UMOV UR6, 0xffffffff ;  /* 0xffffffff00067882 */ /* 0x000fe20000000000 */
[----:B------:R-:W-:Y:S01]  /*cac0*/  BSSY B0, `(.L_x_145) ;  /* 0x00000be000007945 */ /* 0x000fe20003800000 */
[----:B------:R-:W-:Y:S01]  /*cad0*/  USHF.L.U32 UR6, UR6, UR5, URZ ;  /* 0x0000000506067299 */ /* 0x000fe2000800063f */
[----:B------:R-:W-:Y:S01]  /*cae0*/  MOV R13, 0x1 ;  /* 0x00000001000d7802 */ /* 0x000fe20000000f00 */
[----:B------:R-:W-:Y:S01]  /*caf0*/  ULDC UR4, c[0x0][0x8a8] ;  /* 0x00022a0000047ab9 */ /* 0x000fe20000000800 */
[----:B------:R-:W-:Y:S01]  /*cb00*/  LOP3.LUT R11, R19, 0x2, RZ, 0xfc, !PT ;  /* 0x00000002130b7812 */ /* 0x000fe200078efcff */
[----:B------:R-:W-:Y:S01]  /*cb10*/  UMOV UR7, 0x1 ;  /* 0x0000000100077882 */ /* 0x000fe20000000000 */
[----:B------:R-:W-:Y:S01]  /*cb20*/  PLOP3.LUT P0, PT, P0, P2, PT, 0x8a, 0x0 ;  /* 0x000000000000781c */ /* 0x000fe20000705172 */
[----:B------:R-:W-:Y:S01]  /*cb30*/  UIADD3 UR15, UR4, -0x1, URZ ;  /* 0xffffffff040f7890 */ /* 0x000fe2000fffe03f */
[----:B------:R-:W-:Y:S01]  /*cb40*/  MOV R12, RZ ;  /* 0x000000ff000c7202 */ /* 0x000fe20000000f00 */
[----:B------:R-:W-:-:S02]  /*cb50*/  USHF.L.U32 UR17, UR7, UR5, URZ ;  /* 0x0000000507117299 */ /* 0x000fc4000800063f */
[----:B------:R-:W-:Y:S01]  /*cb60*/  ULOP3.LUT UR16, URZ, UR6, URZ, 0x33, !UPT ;  /* 0x000000063f107292 */ /* 0x000fe2000f8e333f */
[----:B------:R-:W-:Y:S01]  /*cb70*/  ULDC.64 UR20, c[0x0][0x198] ;  /* 0x0000660000147ab9 */ /* 0x000fe20000000a00 */
[----:B-1----:R-:W-:-:S05]  /*cb80*/  VIADD R0, R0, 0x3f ;  /* 0x0000003f00007836 */ /* 0x002fca0000000000 */
[----:B------:R-:W-:-:S04]  /*cb90*/  SHF.R.S32.HI R3, RZ, 0x1f, R0 ;  /* 0x0000001fff037819 */ /* 0x000fc80000011400 */
[----:B------:R-:W-:Y:S01]  /*cba0*/  LEA.HI R3, R3, R0, RZ, 0x6 ;  /* 0x0000000003037211 */ /* 0x000fe200078f30ff */
[----:B------:R-:W-:-:S03]  /*cbb0*/  IMAD.MOV.U32 R0, RZ, RZ, 0x1 ;  /* 0x00000001ff007424 */ /* 0x000fc600078e00ff */
[----:B------:R-:W-:-:S05]  /*cbc0*/  SHF.R.S32.HI R3, RZ, 0x6, R3 ;  /* 0x00000006ff037819 */ /* 0x000fca0000011403 */
[----:B------:R-:W-:-:S07]  /*cbd0*/  VIADD R10, R3, 0x1 ;  /* 0x00000001030a7836 */ /* 0x000fce0000000000 */
.L_x_157:
[----:B------:R-:W-:-:S03]  /*cbe0*/  UMOV UR4, 0xffffffff ;  /* 0xffffffff00047882 */ /* 0x000fc60000000000 */
[----:B------:R-:W-:Y:S05]  /*cbf0*/  BRA.DIV UR4, `(.L_x_146) ;  /* 0x0000001204e47947 */ /* 0x000fea000b800000 */
[----:B------:R-:W-:-:S13]  /*cc00*/  ELECT P6, URZ, PT ;  /* 0x00000000003f782f */ /* 0x000fda00038c0000 */
.L_x_179:
[----:B------:R-:W1:Y:S01]  /*cc10*/  LDC R4, c[0x0][0x28c] ;  /* 0x0000a300ff047b82 */ /* 0x000e620000000800 */
[----:B------:R-:W-:Y:S01]  /*cc20*/  BSSY B1, `(.L_x_147) ;  /* 0x0000035000017945 */ /* 0x000fe20003800000 */
[----:B-1----:R-:W-:-:S13]  /*cc30*/  ISETP.LT.OR P6, PT, R4, 0x1, !P6 ;  /* 0x000000010400780c */ /* 0x002fda00077c1670 */
[----:B------:R-:W-:Y:S05]  /*cc40*/  @P6 BRA `(.L_x_148) ;  /* 0x0000000000c86947 */ /* 0x000fea0003800000 */
[----:B------:R-:W-:Y:S01]  /*cc50*/  SHF.L.U32 R14, R7, 0x7, RZ ;  /* 0x00000007070e7819 */ /* 0x000fe200000006ff */
[----:B------:R-:W-:Y:S01]  /*cc60*/  IMAD.SHL.U32 R20, R20, 0x80, RZ ;  /* 0x0000008014147824 */ /* 0x000fe200078e00ff */
[----:B------:R-:W-:Y:S01]  /*cc70*/  MOV R21, RZ ;  /* 0x000000ff00157202 */ /* 0x000fe20000000f00 */
[----:B------:R-:W-:Y:S01]  /*cc80*/  IMAD.MOV.U32 R4, RZ, RZ, R10 ;  /* 0x000000ffff047224 */ /* 0x000fe200078e000a */
[----:B------:R-:W-:Y:S01]  /*cc90*/  MOV R5, R0 ;  /* 0x0000000000057202 */ /* 0x000fe20000000f00 */
[----:B------:R-:W-:-:S07]  /*cca0*/  IMAD.MOV.U32 R7, RZ, RZ, R12 ;  /* 0x000000ffff077224 */ /* 0x000fce00078e000c */
.L_x_152:
[----:B------:R-:W1:Y:S01]  /*ccb0*/  S2R R9, SR_CgaCtaId ;  /* 0x0000000000097919 */ /* 0x000e620000008800 */
[----:B------:R-:W-:-:S04]  /*ccc0*/  MOV R8, 0x400 ;  /* 0x0000040000087802 */ /* 0x000fc80000000f00 */
[----:B-1----:R-:W-:Y:S02]  /*ccd0*/  LEA R18, R9, R8, 0x18 ;  /* 0x0000000809127211 */ /* 0x002fe400078ec0ff */
[----:B------:R-:W-:Y:S01]  /*cce0*/  SHF.L.U32 R8, R5, 0x1f, RZ ;  /* 0x0000001f05087819 */ /* 0x000fe200000006ff */
[----:B------:R-:W1:Y:S01]  /*ccf0*/  @!P2 LDC R9, c[0x0][0x500] ;  /* 0x00014000ff09ab82 */ /* 0x000e620000000800 */
[----:B------:R-:W-:-:S04]  /*cd00*/  LEA R15, R7, R18, 0x3 ;  /* 0x00000012070f7211 */ /* 0x000fc800078e18ff */
[----:B------:R-:W2:Y:S02]  /*cd10*/  SYNCS.PHASECHK.TRANS64.TRYWAIT P1, [R15+URZ+0x30], R8 ;  /* 0x000030080f0075a7 */ /* 0x000ea4000802017f */
[----:B--2---:R-:W-:Y:S05]  /*cd20*/  @!P1 BRA `(.L_x_149) ;  /* 0x0000001000b89947 */ /* 0x004fea0003800000 */
.L_x_180:
[----:B--2---:R-:W-:Y:S01]  /*cd30*/  PRMT R8, R11, 0x9910, RZ ;  /* 0x000099100b087816 */ /* 0x004fe200000000ff */
[----:B-1----:R1:W-:Y:S03]  /*cd40*/  @!P2 SYNCS.ARRIVE.TRANS64 RZ, [R15+URZ], R9 ;  /* 0x000000090fffa9a7 */ /* 0x0023e6000800003f */
[----:B------:R-:W-:-:S13]  /*cd50*/  ISETP.NE.AND P1, PT, R8, 0x2, PT ;  /* 0x000000020800780c */ /* 0x000fda0003f25270 */
[----:B-1----:R-:W-:Y:S05]  /*cd60*/  @P1 BRA `(.L_x_150) ;  /* 0x0000000000041947 */ /* 0x002fea0003800000 */
[----:B------:R-:W-:Y:S01]  /*cd70*/  BPT.TRAP 0x1 ;  /* 0x000000040000795c */ /* 0x000fe20000300000 */
.L_x_150:
[----:B------:R-:W-:Y:S05]  /*cd80*/  @P0 BRA `(.L_x_151) ;  /* 0x0000000000040947 */ /* 0x000fea0003800000 */
[----:B------:R-:W-:Y:S01]  /*cd90*/  BPT.TRAP 0x1 ;  /* 0x000000040000795c */ /* 0x000fe20000300000 */
.L_x_151:
[----:B------:R-:W-:Y:S01]  /*cda0*/  IMAD R18, R7, 0x4000, R18 ;  /* 0x0000400007127824 */ /* 0x000fe200078e0212 */
[----:B------:R-:W-:Y:S01]  /*cdb0*/  R2UR UR9, R15 ;  /* 0x000000000f0972ca */ /* 0x000fe200000e0000 */
[----:B------:R-:W-:Y:S01]  /*cdc0*/  VIADD R4, R4, 0xffffffff ;  /* 0xffffffff04047836 */ /* 0x000fe20000000000 */
[----:B------:R-:W-:Y:S01]  /*cdd0*/  UIADD3 UR4, UP0, UR20, 0xf0, URZ ;  /* 0x000000f014047890 */ /* 0x000fe2000ff1e03f */
[----:B------:R-:W-:Y:S01]  /*cde0*/  R2UR UR11, R20 ;  /* 0x00000000140b72ca */ /* 0x000fe200000e0000 */
[----:B------:R-:W-:Y:S01]  /*cdf0*/  UIADD3 UR22, UP1, UR20, 0x1f0, URZ ;  /* 0x000001f014167890 */ /* 0x000fe2000ff3e03f */
[----:B------:R-:W-:Y:S01]  /*ce00*/  R2UR UR8, R18 ;  /* 0x00000000120872ca */ /* 0x000fe200000e0000 */
[----:B------:R-:W-:Y:S01]  /*ce10*/  UIADD3.X UR5, URZ, UR21, URZ, UP0, !UPT ;  /* 0x000000153f057290 */ /* 0x000fe200087fe43f */
[----:B------:R-:W-:Y:S01]  /*ce20*/  R2UR UR10, R21 ;  /* 0x00000000150a72ca */ /* 0x000fe200000e0000 */
[----:B------:R-:W-:Y:S01]  /*ce30*/  UIADD3.X UR23, URZ, UR21, URZ, UP1, !UPT ;  /* 0x000000153f177290 */ /* 0x000fe20008ffe43f */
[----:B------:R-:W-:Y:S01]  /*ce40*/  R2UR UR12, R6 ;  /* 0x00000000060c72ca */ /* 0x000fe200000e0000 */
[----:B------:R-:W-:Y:S01]  /*ce50*/  UMOV UR6, 0x0 ;  /* 0x0000000000067882 */ /* 0x000fe20000000000 */
[----:B------:R-:W-:Y:S01]  /*ce60*/  R2UR UR18, R14 ;  /* 0x000000000e1272ca */ /* 0x000fe200000e0000 */
[----:B------:R-:W-:Y:S01]  /*ce70*/  UMOV UR7, 0x10000000 ;  /* 0x1000000000077882 */ /* 0x000fe20000000000 */
[----:B------:R-:W-:-:S02]  /*ce80*/  ISETP.GT.AND P3, PT, R4, 0x1, PT ;  /* 0x000000010400780c */ /* 0x000fc40003f64270 */
[----:B------:R-:W-:Y:S02]  /*ce90*/  IADD3 R7, R7, 0x1, RZ ;  /* 0x0000000107077810 */ /* 0x000fe40007ffe0ff */
[----:B------:R-:W-:Y:S01]  /*cea0*/  IADD3 R21, R21, 0x40, RZ ;  /* 0x0000004015157810 */ /* 0x000fe20007ffe0ff */
[----:B------:R-:W-:Y:S01]  /*ceb0*/  UIADD3 UR13, UR8, 0x8400, URZ ;  /* 0x00008400080d7890 */ /* 0x000fe2000fffe03f */
[----:B------:R-:W-:Y:S01]  /*cec0*/  ISETP.NE.AND P1, PT, R7, 0x6, PT ;  /* 0x000000060700780c */ /* 0x000fe20003f25270 */
[----:B------:R-:W-:-:S03]  /*ced0*/  UIADD3 UR14, UR8, 0x20400, URZ ;  /* 0x00020400080e7890 */ /* 0x000fc6000fffe03f */
[----:B------:R-:W-:Y:S02]  /*cee0*/  SEL R8, RZ, 0x1, P1 ;  /* 0x00000001ff087807 */ /* 0x000fe40000800000 */
[----:B------:R-:W-:Y:S01]  /*cef0*/  UMOV UR8, UR13 ;  /* 0x0000000d00087c82 */ /* 0x000fe20008000000 */
[----:B------:R-:W-:Y:S01]  /*cf00*/  SEL R7, R7, RZ, P1 ;  /* 0x000000ff07077207 */ /* 0x000fe20000800000 */
[----:B------:R1:W-:Y:S01]  /*cf10*/  UTMALDG.3D [UR8], [UR4], desc[UR6] ;  /* 0x00000608040075b4 */ /* 0x0003e20008011000 */
[----:B------:R-:W-:Y:S01]  /*cf20*/  LOP3.LUT R5, R5, R8, RZ, 0x3c, !PT ;  /* 0x0000000805057212 */ /* 0x000fe200078e3cff */
[----:B-1----:R-:W-:Y:S01]  /*cf30*/  UMOV UR8, UR14 ;  /* 0x0000000e00087c82 */ /* 0x002fe20008000000 */
[----:B------:R-:W-:Y:S02]  /*cf40*/  UMOV UR11, UR18 ;  /* 0x00000012000b7c82 */ /* 0x000fe40008000000 */
[----:B------:R1:W-:Y:S02]  /*cf50*/  UTMALDG.3D [UR8], [UR22], desc[UR6] ;  /* 0x00000608160075b4 */ /* 0x0003e40008011000 */
[----:B-1----:R-:W-:Y:S05]  /*cf60*/  @P3 BRA `(.L_x_152) ;  /* 0xfffffffc00503947 */ /* 0x002fea000383ffff */
.L_x_148:
[----:B------:R-:W-:Y:S05]  /*cf70*/  BSYNC B1 ;  /* 0x0000000000017941 */ /* 0x000fea0003800000 */
.L_x_147:
[----:B------:R-:W-:Y:S01]  /*cf80*/  LOP3.LUT P3, RZ, R13, 0xff, RZ, 0xc0, !PT ;  /* 0x000000ff0dff7812 */ /* 0x000fe2000786c0ff */
[----:B------:R-:W-:Y:S01]  /*cf90*/  IMAD.IADD R12, R3, 0x1, R12 ;  /* 0x00000001030c7824 */ /* 0x000fe200078e020c */
[----:B------:R-:W-:Y:S01]  /*cfa0*/  IADD3 R16, P4, R16, UR38, RZ ;  /* 0x0000002610107c10 */ /* 0x000fe2000ff9e0ff */
[----:B------:R-:W-:Y:S01]  /*cfb0*/  ULDC.64 UR4, c[0x0][0x8f8] ;  /* 0x00023e0000047ab9 */ /* 0x000fe20000000a00 */
[----:B------:R-:W-:Y:S01]  /*cfc0*/  BSSY B1, `(.L_x_153) ;  /* 0x000006b000017945 */ /* 0x000fe20003800000 */
[----:B------:R-:W-:Y:S02]  /*cfd0*/  MOV R20, 0xffffffff ;  /* 0xffffffff00147802 */ /* 0x000fe40000000f00 */
[----:B------:R-:W-:Y:S02]  /*cfe0*/  ISETP.GT.U32.AND P1, PT, R12, 0x5, PT ;  /* 0x000000050c00780c */ /* 0x000fe40003f24070 */
[----:B------:R-:W-:Y:S02]  /*cff0*/  IADD3.X R17, R17, UR37, RZ, P4, !PT ;  /* 0x0000002511117c10 */ /* 0x000fe4000a7fe4ff */
[----:B------:R-:W-:-:S02]  /*d000*/  ISETP.LT.U32.AND P1, PT, R3, 0x6, P1 ;  /* 0x000000060300780c */ /* 0x000fc40000f21070 */
[----:B------:R-:W1:Y:S01]  /*d010*/  @P3 S2R R5, SR_CgaCtaId ;  /* 0x0000000000053919 */ /* 0x000e620000008800 */
[----:B------:R-:W-:Y:S02]  /*d020*/  @P3 MOV R4, 0x400 ;  /* 0x0000040000043802 */ /* 0x000fe40000000f00 */
[----:B------:R-:W-:Y:S02]  /*d030*/  PRMT R13, RZ, 0x7610, R13 ;  /* 0x00007610ff0d7816 */ /* 0x000fe4000000000d */
[----:B-1----:R-:W-:Y:S01]  /*d040*/  @P3 LEA R6, R5, R4, 0x18 ;  /* 0x0000000405063211 */ /* 0x002fe200078ec0ff */
[----:B------:R-:W-:-:S03]  /*d050*/  IMAD.WIDE.U32 R4, R12, -0x55555555, RZ ;  /* 0xaaaaaaab0c047825 */ /* 0x000fc600078e00ff */
[----:B------:R1:W-:Y:S01]  /*d060*/  @P3 SYNCS.ARRIVE.TRANS64.A1T0 RZ, [R6+URZ+0xa8], RZ ;  /* 0x0000a8ff06ff39a7 */ /* 0x0003e2000810003f */
[----:B------:R-:W-:Y:S02]  /*d070*/  ISETP.GE.U32.AND P3, PT, R3, 0x6, PT ;  /* 0x000000060300780c */ /* 0x000fe40003f66070 */
[----:B------:R-:W-:Y:S02]  /*d080*/  SHF.R.U32.HI R7, RZ, 0x2, R5 ;  /* 0x00000002ff077819 */ /* 0x000fe40000011605 */
[----:B------:R-:W-:Y:S02]  /*d090*/  SEL R5, RZ, 0x1, !P1 ;  /* 0x00000001ff057807 */ /* 0x000fe40004800000 */
[----:B------:R-:W-:Y:S01]  /*d0a0*/  ISETP.GE.U32.AND P1, PT, R16, UR4, PT ;  /* 0x0000000410007c0c */ /* 0x000fe2000bf26070 */
[----:B------:R-:W-:Y:S01]  /*d0b0*/  IMAD R12, R7, -0x6, R12 ;  /* 0xfffffffa070c7824 */ /* 0x000fe200078e020c */
[----:B------:R-:W-:Y:S02]  /*d0c0*/  LOP3.LUT R0, R0, R5, RZ, 0x3c, !PT ;  /* 0x0000000500007212 */ /* 0x000fe400078e3cff */
[----:B------:R-:W-:-:S02]  /*d0d0*/  ISETP.GE.U32.AND.EX P1, PT, R17, UR5, PT, P1 ;  /* 0x0000000511007c0c */ /* 0x000fc4000bf26110 */
[----:B-1----:R-:W-:Y:S02]  /*d0e0*/  MOV R6, 0xffffffff ;  /* 0xffffffff00067802 */ /* 0x002fe40000000f00 */
[----:B------:R-:W-:Y:S01]  /*d0f0*/  @P3 LOP3.LUT R0, R0, 0x1, R7, 0x78, !PT ;  /* 0x0000000100003812 */ /* 0x000fe200078e7807 */
[----:B------:R-:W-:Y:S01]  /*d100*/  IMAD.MOV.U32 R7, RZ, RZ, -0x1 ;  /* 0xffffffffff077424 */ /* 0x000fe200078e00ff */
[----:B------:R-:W-:-:S07]  /*d110*/  PRMT R4, RZ, 0x7610, R4 ;  /* 0x00007610ff047816 */ /* 0x000fce0000000004 */
[----:B------:R-:W-:Y:S05]  /*d120*/  @P1 BRA `(.L_x_154) ;  /* 0x0000000400501947 */ /* 0x000fea0003800000 */
[----:B------:R-:W-:Y:S01]  /*d130*/  ULDC.64 UR4, c[0x0][0x8d0] ;  /* 0x0002340000047ab9 */ /* 0x000fe20000000a00 */
[----:B------:R-:W1:Y:S01]  /*d140*/  S2R R15, SR_CTAID.X ;  /* 0x00000000000f7919 */ /* 0x000e620000002500 */
[----:B------:R-:W-:Y:S01]  /*d150*/  ISETP.NE.U32.AND P1, PT, RZ, UR4, PT ;  /* 0x00000004ff007c0c */ /* 0x000fe2000bf25070 */
[----:B------:R-:W-:Y:S01]  /*d160*/  ULDC UR7, c[0x0][0x8d8] ;  /* 0x0002360000077ab9 */ /* 0x000fe20000000800 */
[----:B------:R-:W-:Y:S01]  /*d170*/  IMAD.MOV.U32 R4, RZ, RZ, R16 ;  /* 0x000000ffff047224 */ /* 0x000fe200078e0010 */
[----:B------:R-:W2:Y:S01]  /*d180*/  S2R R14, SR_CTAID.Y ;  /* 0x00000000000e7919 */ /* 0x000ea20000002600 */
[----:B------:R-:W-:Y:S02]  /*d190*/  ISETP.NE.AND.EX P1, PT, RZ, UR5, PT, P1 ;  /* 0x00000005ff007c0c */ /* 0x000fe4000bf25310 */
[----:B------:R-:W-:-:S11]  /*d1a0*/  MOV R5, R17 ;  /* 0x0000001100057202 */ /* 0x000fd60000000f00 */
[----:B------:R-:W-:Y:S05]  /*d1b0*/  @!P1 BRA `(.L_x_155) ;  /* 0x0000000000289947 */ /* 0x000fea0003800000 */
[----:B------:R-:W-:Y:S02]  /*d1c0*/  ULDC UR6, c[0x0][0x8dc] ;  /* 0x0002370000067ab9 */ /* 0x000fe40000000800 */
[----:B------:R-:W-:-:S05]  /*d1d0*/  IADD3 R9, P1, R16, UR6, RZ ;  /* 0x0000000610097c10 */ /* 0x000fca000ff3e0ff */
[----:B------:R-:W-:-:S04]  /*d1e0*/  IMAD.X R21, RZ, RZ, R17, P1 ;  /* 0x000000ffff157224 */ /* 0x000fc800008e0611 */
[----:B------:R-:W-:-:S04]  /*d1f0*/  IMAD.WIDE.U32 R6, R21, UR4, RZ ;  /* 0x0000000415067c25 */ /* 0x000fc8000f8e00ff */
[----:B------:R-:W-:-:S04]  /*d200*/  IMAD.WIDE.U32 R6, P1, R9, UR5, R6 ;  /* 0x0000000509067c25 */ /* 0x000fc8000f820006 */
[----:B------:R-:W-:Y:S01]  /*d210*/  IMAD.WIDE.U32 R8, R9, UR4, RZ ;  /* 0x0000000409087c25 */ /* 0x000fe2000f8e00ff */
[----:B------:R-:W-:-:S03]  /*d220*/  IADD3.X R5, RZ, RZ, RZ, P1, !PT ;  /* 0x000000ffff057210 */ /* 0x000fc60000ffe4ff */
[----:B------:R-:W-:Y:S01]  /*d230*/  IMAD.MOV.U32 R4, RZ, RZ, R7 ;  /* 0x000000ffff047224 */ /* 0x000fe200078e0007 */
[----:B------:R-:W-:-:S05]  /*d240*/  IADD3 RZ, P1, R9, R6, RZ ;  /* 0x0000000609ff7210 */ /* 0x000fca0007f3e0ff */
[----:B------:R-:W-:-:S08]  /*d250*/  IMAD.WIDE.U32.X R4, R21, UR5, R4, P1 ;  /* 0x0000000515047c25 */ /* 0x000fd000088e0404 */
.L_x_155:
[--C-:B------:R-:W-:Y:S01]  /*d260*/  SHF.R.U64 R8, R4, UR7, R5.reuse ;  /* 0x0000000704087c19 */ /* 0x100fe20008001205 */
[----:B------:R-:W-:Y:S01]  /*d270*/  ULDC.64 UR4, c[0x0][0x8c8] ;  /* 0x0002320000047ab9 */ /* 0x000fe20000000a00 */
[----:B------:R-:W-:Y:S01]  /*d280*/  SHF.R.U32.HI R4, RZ, UR7, R5 ;  /* 0x00000007ff047c19 */ /* 0x000fe20008011605 */
[----:B------:R-:W3:Y:S01]  /*d290*/  LDC R24, c[0x0][0x144] ;  /* 0x00005100ff187b82 */ /* 0x000ee20000000800 */
[----:B------:R-:W-:Y:S01]  /*d2a0*/  IADD3 R7, P1, RZ, -R8, RZ ;  /* 0x80000008ff077210 */ /* 0x000fe20007f3e0ff */
[----:B------:R-:W-:Y:S01]  /*d2b0*/  ULDC.64 UR8, c[0x0][0x8e8] ;  /* 0x00023a0000087ab9 */ /* 0x000fe20000000a00 */
[----:B-1----:R-:W-:Y:S01]  /*d2c0*/  I2FP.F32.U32 R9, R15 ;  /* 0x0000000f00097245 */ /* 0x002fe20000201000 */
[----:B------:R-:W-:Y:S01]  /*d2d0*/  ULDC UR6, c[0x0][0x8b0] ;  /* 0x00022c0000067ab9 */ /* 0x000fe20000000800 */
[----:B------:R-:W-:Y:S02]  /*d2e0*/  IADD3.X R4, RZ, ~R4, RZ, P1, !PT ;  /* 0x80000004ff047210 */ /* 0x000fe40000ffe4ff */
[----:B------:R-:W-:Y:S01]  /*d2f0*/  ISETP.NE.U32.AND P1, PT, RZ, UR8, PT ;  /* 0x00000008ff007c0c */ /* 0x000fe2000bf25070 */
[----:B------:R-:W1:Y:S02]  /*d300*/  LDC R21, c[0x0][0x148] ;  /* 0x00005200ff157b82 */ /* 0x000e640000000800 */
[----:B------:R-:W-:Y:S01]  /*d310*/  IMAD R6, R4, UR4, RZ ;  /* 0x0000000404067c24 */ /* 0x000fe2000f8e02ff */
[----:B------:R-:W-:Y:S01]  /*d320*/  ISETP.NE.AND.EX P1, PT, RZ, UR9, PT, P1 ;  /* 0x00000009ff007c0c */ /* 0x000fe2000bf25310 */
[----:B------:R-:W-:Y:S01]  /*d330*/  IMAD.WIDE.U32 R4, R7, UR4, R16 ;  /* 0x0000000407047c25 */ /* 0x000fe2000f8e0010 */
[----:B------:R-:W-:-:S03]  /*d340*/  ULDC UR4, c[0x0][0x150] ;  /* 0x0000540000047ab9 */ /* 0x000fc60000000800 */
[----:B------:R-:W-:Y:S02]  /*d350*/  IMAD R7, R7, UR5, R6 ;  /* 0x0000000507077c24 */ /* 0x000fe4000f8e0206 */
[----:B------:R-:W-:Y:S01]  /*d360*/  FMUL R6, R9, UR4 ;  /* 0x0000000409067c20 */ /* 0x000fe20008400000 */
[----:B------:R-:W-:Y:S01]  /*d370*/  ULDC UR4, c[0x0][0x8c0] ;  /* 0x0002300000047ab9 */ /* 0x000fe20000000800 */
[----:B------:R-:W-:Y:S01]  /*d380*/  ULDC UR5, c[0x0][0x154] ;  /* 0x0000550000057ab9 */ /* 0x000fe20000000800 */
[----:B------:R-:W-:-:S03]  /*d390*/  IMAD.IADD R5, R5, 0x1, R7 ;  /* 0x0000000105057824 */ /* 0x000fc600078e0207 */
[----:B------:R-:W4:Y:S02]  /*d3a0*/  F2I.U32.TRUNC.NTZ R6, R6 ;  /* 0x0000000600067305 */ /* 0x000f24000020f000 */
[----:B------:R-:W-:Y:S02]  /*d3b0*/  SHF.R.U64 R9, R4, UR4, R5 ;  /* 0x0000000404097c19 */ /* 0x000fe40008001205 */
[----:B--2---:R-:W-:-:S05]  /*d3c0*/  I2FP.F32.U32 R4, R14 ;  /* 0x0000000e00047245 */ /* 0x004fca0000201000 */
[----:B------:R-:W-:Y:S01]  /*d3d0*/  FMUL R22, R4, UR5 ;  /* 0x0000000504167c20 */ /* 0x000fe20008400000 */
[----:B------:R-:W-:Y:S01]  /*d3e0*/  SHF.R.U32.HI R4, RZ, UR4, R5 ;  /* 0x00000004ff047c19 */ /* 0x000fe20008011605 */
[----:B------:R-:W-:-:S03]  /*d3f0*/  ULDC UR4, c[0x0][0x900] ;  /* 0x0002400000047ab9 */ /* 0x000fc60000000800 */
[--C-:B------:R-:W-:Y:S01]  /*d400*/  SHF.R.U64 R20, R9, UR6, R4.reuse ;  /* 0x0000000609147c19 */ /* 0x100fe20008001204 */
[----:B------:R-:W2:Y:S01]  /*d410*/  F2I.U32.TRUNC.NTZ R22, R22 ;  /* 0x0000001600167305 */ /* 0x000ea2000020f000 */
[----:B------:R-:W-:Y:S02]  /*d420*/  SHF.R.U32.HI R5, RZ, UR6, R4 ;  /* 0x00000006ff057c19 */ /* 0x000fe40008011604 */
[----:B----4-:R-:W-:Y:S02]  /*d430*/  IADD3 R6, -R6, RZ, RZ ;  /* 0x000000ff06067210 */ /* 0x010fe40007ffe1ff */
[--C-:B------:R-:W-:Y:S02]  /*d440*/  SHF.R.U64 R18, R20, UR4, R5.reuse ;  /* 0x0000000414127c19 */ /* 0x100fe40008001205 */
[----:B------:R-:W-:Y:S01]  /*d450*/  SHF.R.U32.HI R23, RZ, UR4, R5 ;  /* 0x00000004ff177c19 */ /* 0x000fe20008011605 */
[----:B---3--:R-:W-:Y:S02]  /*d460*/  IMAD R15, R24, R6, R15 ;  /* 0x00000006180f7224 */ /* 0x008fe400078e020f */
[----:B------:R-:W-:Y:S01]  /*d470*/  IMAD.MOV.U32 R4, RZ, RZ, R18 ;  /* 0x000000ffff047224 */ /* 0x000fe200078e0012 */
[----:B------:R-:W-:Y:S01]  /*d480*/  MOV R5, R23 ;  /* 0x0000001700057202 */ /* 0x000fe20000000f00 */
[----:B------:R-:W-:Y:S06]  /*d490*/  @!P1 BRA `(.L_x_156) ;  /* 0x0000000000289947 */ /* 0x000fec0003800000 */
[----:B------:R-:W-:Y:S02]  /*d4a0*/  ULDC UR4, c[0x0][0x8f4] ;  /* 0x00023d0000047ab9 */ /* 0x000fe40000000800 */
[----:B------:R-:W-:-:S05]  /*d4b0*/  IADD3 R5, P1, R18, UR4, RZ ;  /* 0x0000000412057c10 */ /* 0x000fca000ff3e0ff */
[----:B------:R-:W-:-:S04]  /*d4c0*/  IMAD.X R23, RZ, RZ, R23, P1 ;  /* 0x000000ffff177224 */ /* 0x000fc800008e0617 */
[----:B------:R-:W-:-:S04]  /*d4d0*/  IMAD.WIDE.U32 R6, R23, UR8, RZ ;  /* 0x0000000817067c25 */ /* 0x000fc8000f8e00ff */
[----:B------:R-:W-:-:S04]  /*d4e0*/  IMAD.WIDE.U32 R6, P1, R5, UR9, R6 ;  /* 0x0000000905067c25 */ /* 0x000fc8000f820006 */
[----:B------:R-:W-:-:S04]  /*d4f0*/  IMAD.WIDE.U32 R4, R5, UR8, RZ ;  /* 0x0000000805047c25 */ /* 0x000fc8000f8e00ff */
[----:B------:R-:W-:Y:S01]  /*d500*/  IMAD.MOV.U32 R4, RZ, RZ, R7 ;  /* 0x000000ffff047224 */ /* 0x000fe200078e0007 */
[----:B------:R-:W-:Y:S02]  /*d510*/  IADD3 RZ, P3, R5, R6, RZ ;  /* 0x0000000605ff7210 */ /* 0x000fe40007f7e0ff */
[----:B------:R-:W-:-:S03]  /*d520*/  IADD3.X R5, RZ, RZ, RZ, P1, !PT ;  /* 0x000000ffff057210 */ /* 0x000fc60000ffe4ff */
[----:B------:R-:W-:-:S08]  /*d530*/  IMAD.WIDE.U32.X R4, R23, UR9, R4, P3 ;  /* 0x0000000917047c25 */ /* 0x000fd000098e0404 */
.L_x_156:
[----:B------:R-:W-:Y:S01]  /*d540*/  ISETP.NE.AND P1, PT, R2, 0x1, PT ;  /* 0x000000010200780c */ /* 0x000fe20003f25270 */
[----:B------:R-:W-:Y:S01]  /*d550*/  ULDC UR4, c[0x0][0x8f0] ;  /* 0x00023c0000047ab9 */ /* 0x000fe20000000800 */
[----:B--2---:R-:W-:Y:S01]  /*d560*/  IADD3 R22, -R22, RZ, RZ ;  /* 0x000000ff16167210 */ /* 0x004fe20007ffe1ff */
[----:B------:R-:W-:Y:S01]  /*d570*/  ULDC UR5, c[0x0][0x8b8] ;  /* 0x00022e0000057ab9 */ /* 0x000fe20000000800 */
[----:B------:R-:W-:Y:S01]  /*d580*/  SHF.R.U64 R5, R4, UR4, R5 ;  /* 0x0000000404057c19 */ /* 0x000fe20008001205 */
[----:B------:R-:W-:Y:S01]  /*d590*/  ULDC UR4, c[0x0][0x8e0] ;  /* 0x0002380000047ab9 */ /* 0x000fe20000000800 */
[----:B------:R-:W-:Y:S01]  /*d5a0*/  LOP3.LUT R20, R20, UR16, RZ, 0xc0, !PT ;  /* 0x0000001014147c12 */ /* 0x000fe2000f8ec0ff */
[----:B------:R-:W-:Y:S01]  /*d5b0*/  IMAD.MOV.U32 R6, RZ, RZ, R8 ;  /* 0x000000ffff067224 */ /* 0x000fe200078e0008 */
[----:B------:R-:W-:Y:S01]  /*d5c0*/  LOP3.LUT R9, R9, UR15, RZ, 0xc0, !PT ;  /* 0x0000000f09097c12 */ /* 0x000fe2000f8ec0ff */
[----:B------:R-:W-:Y:S01]  /*d5d0*/  IMAD.MOV R7, RZ, RZ, -R5 ;  /* 0x000000ffff077224 */ /* 0x000fe200078e0a05 */
[----:B------:R-:W-:Y:S01]  /*d5e0*/  MOV R4, 0x1 ;  /* 0x0000000100047802 */ /* 0x000fe20000000f00 */
[----:B------:R-:W-:-:S02]  /*d5f0*/  IMAD R20, R5, UR17, R20 ;  /* 0x0000001105147c24 */ /* 0x000fc4000f8e0214 */
[----:B-1----:R-:W-:Y:S02]  /*d600*/  @P1 IMAD R15, R21, R22, R14 ;  /* 0x00000016150f1224 */ /* 0x002fe400078e020e */
[----:B------:R-:W-:Y:S01]  /*d610*/  IMAD R18, R7, UR4, R18 ;  /* 0x0000000407127c24 */ /* 0x000fe2000f8e0212 */
[----:B------:R-:W-:Y:S01]  /*d620*/  ULDC UR4, c[0x0][0x8a8] ;  /* 0x00022a0000047ab9 */ /* 0x000fe20000000800 */
[----:B------:R-:W-:Y:S02]  /*d630*/  IMAD R15, R20, UR5, R15 ;  /* 0x00000005140f7c24 */ /* 0x000fe4000f8e020f */
[----:B------:R-:W-:-:S05]  /*d640*/  IMAD R18, R18, UR4, R9 ;  /* 0x0000000412127c24 */ /* 0x000fca000f8e0209 */
[----:B------:R-:W-:Y:S02]  /*d650*/  SEL R7, R18, R15, !P1 ;  /* 0x0000000f12077207 */ /* 0x000fe40004800000 */
[----:B------:R-:W-:-:S07]  /*d660*/  SEL R20, R15, R18, !P1 ;  /* 0x000000120f147207 */ /* 0x000fce0004800000 */
.L_x_154:
[----:B------:R-:W-:Y:S05]  /*d670*/  BSYNC B1 ;  /* 0x0000000000017941 */ /* 0x000fea0003800000 */
.L_x_153:
[----:B------:R-:W-:-:S13]  /*d680*/  LOP3.LUT P1, RZ, R4, 0xff, RZ, 0xc0, !PT ;  /* 0x000000ff04ff7812 */ /* 0x000fda000782c0ff */
[----:B------:R-:W-:Y:S05]  /*d690*/  @P1 BRA `(.L_x_157) ;  /* 0xfffffff400501947 */ /* 0x000fea000383ffff */
[----:B------:R-:W-:Y:S05]  /*d6a0*/  BSYNC B0 ;  /* 0x0000000000007941 */ /* 0x000fea0003800000 */
.L_x_145:
[----:B------:R-:W-:-:S03]  /*d6b0*/  UMOV UR4, 0xffffffff ;  /* 0xffffffff00047882 */ /* 0x000fc60000000000 */
[----:B------:R-:W-:Y:S05]  /*d6c0*/  BRA.DIV UR4, `(.L_x_158) ;  /* 0x0000000a04647947 */ /* 0x000fea000b800000 */
[----:B------:R-:W-:-:S13]  /*d6d0*/  ELECT P6, URZ, PT ;  /* 0x00000000003f782f */ /* 0x000fda00038c0000 */
.L_x_183:
[----:B------:R-:W-:Y:S05]  /*d6e0*/  @!P6 BRA `(.L_x_10) ;  /* 0x0000000000ece947 */ /* 0x000fea0003800000 */
[----:B------:R-:W-:-:S04]  /*d6f0*/  LOP3.LUT R19, R19, 0x2, RZ, 0xfc, !PT ;  /* 0x0000000213137812 */ /* 0x000fc800078efcff */
[----:B------:R-:W-:-:S13]  /*d700*/  ISETP.NE.AND P0, PT, R19, 0x3, PT ;  /* 0x000000031300780c */ /* 0x000fda0003f05270 */
[----:B------:R-:W-:Y:S05]  /*d710*/  @!P0 BRA `(.L_x_159) ;  /* 0x0000000000048947 */ /* 0x000fea0003800000 */
[----:B------:R-:W-:Y:S01]  /*d720*/  BPT.TRAP 0x1 ;  /* 0x000000040000795c */ /* 0x000fe20000300000 */
.L_x_159:
[----:B------:R-:W1:Y:S01]  /*d730*/  S2R R3, SR_CgaCtaId ;  /* 0x0000000000037919 */ /* 0x000e620000008800 */
[----:B------:R-:W-:-:S04]  /*d740*/  MOV R2, 0x400 ;  /* 0x0000040000027802 */ /* 0x000fc80000000f00 */
[----:B-1----:R-:W-:Y:S02]  /*d750*/  LEA R3, R3, R2, 0x18 ;  /* 0x0000000203037211 */ /* 0x002fe400078ec0ff */
[----:B------:R-:W-:Y:S02]  /*d760*/  SHF.L.U32 R2, R0, 0x1f, RZ ;  /* 0x0000001f00027819 */ /* 0x000fe400000006ff */
[----:B------:R-:W-:-:S05]  /*d770*/  IADD3 R3, R3, 0x30, RZ ;  /* 0x0000003003037810 */ /* 0x000fca0007ffe0ff */
[C---:B------:R-:W-:Y:S01]  /*d780*/  IMAD R7, R12.reuse, 0x8, R3 ;  /* 0x000000080c077824 */ /* 0x040fe200078e0203 */
[----:B------:R-:W-:-:S03]  /*d790*/  IADD3 R12, R12, 0x1, RZ ;  /* 0x000000010c0c7810 */ /* 0x000fc60007ffe0ff */
[----:B------:R-:W1:Y:S01]  /*d7a0*/  SYNCS.PHASECHK.TRANS64.TRYWAIT P0, [R7+URZ], R2 ;  /* 0x00000002070075a7 */ /* 0x000e62000800017f */
[----:B------:R-:W-:-:S04]  /*d7b0*/  ISETP.NE.AND P1, PT, R12, 0x6, PT ;  /* 0x000000060c00780c */ /* 0x000fc80003f25270 */
[----:B------:R-:W-:Y:S02]  /*d7c0*/  SEL R5, RZ, 0x1, P1 ;  /* 0x00000001ff057807 */ /* 0x000fe40000800000 */
[----:B------:R-:W-:Y:S02]  /*d7d0*/  SEL R12, R12, RZ, P1 ;  /* 0x000000ff0c0c7207 */ /* 0x000fe40000800000 */
[----:B------:R-:W-:-:S03]  /*d7e0*/  LOP3.LUT R5, R0, R5, RZ, 0x3c, !PT ;  /* 0x0000000500057212 */ /* 0x000fc600078e3cff */
[----:B------:R-:W-:Y:S01]  /*d7f0*/  IMAD R9, R12, 0x8, R3 ;  /* 0x000000080c097824 */ /* 0x000fe200078e0203 */
[----:B------:R-:W-:Y:S01]  /*d800*/  SHF.L.U32 R4, R5, 0x1f, RZ ;  /* 0x0000001f05047819 */ /* 0x000fe200000006ff */
[----:B-1----:R-:W-:Y:S06]  /*d810*/  @!P0 BRA `(.L_x_160) ;  /* 0x0000000800308947 */ /* 0x002fec0003800000 */
.L_x_184:
[----:B------:R-:W2:Y:S01]  /*d820*/  SYNCS.PHASECHK.TRANS64.TRYWAIT P0, [R9+URZ], R4 ;  /* 0x00000004090075a7 */ /* 0x000ea2000800017f */
[----:B------:R-:W-:-:S04]  /*d830*/  IADD3 R0, R12, 0x1, RZ ;  /* 0x000000010c007810 */ /* 0x000fc80007ffe0ff */
[----:B------:R-:W-:-:S04]  /*d840*/  ISETP.NE.AND P1, PT, R0, 0x6, PT ;  /* 0x000000060000780c */ /* 0x000fc80003f25270 */
[----:B-1----:R-:W-:Y:S02]  /*d850*/  SEL R2, RZ, 0x1, P1 ;  /* 0x00000001ff027807 */ /* 0x002fe40000800000 */
[----:B------:R-:W-:Y:S02]  /*d860*/  SEL R0, R0, RZ, P1 ;  /* 0x000000ff00007207 */ /* 0x000fe40000800000 */
[----:B------:R-:W-:-:S03]  /*d870*/  LOP3.LUT R7, R5, R2, RZ, 0x3c, !PT ;  /* 0x0000000205077212 */ /* 0x000fc600078e3cff */
[----:B------:R-:W-:Y:S01]  /*d880*/  IMAD R6, R0, 0x8, R3 ;  /* 0x0000000800067824 */ /* 0x000fe200078e0203 */
[----:B------:R-:W-:Y:S01]  /*d890*/  SHF.L.U32 R5, R7, 0x1f, RZ ;  /* 0x0000001f07057819 */ /* 0x000fe200000006ff */
[----:B--2---:R-:W-:Y:S06]  /*d8a0*/  @!P0 BRA `(.L_x_161) ;  /* 0x0000000800208947 */ /* 0x004fec0003800000 */
.L_x_185:
[----:B------:R-:W2:Y:S01]  /*d8b0*/  SYNCS.PHASECHK.TRANS64.TRYWAIT P0, [R6+URZ], R5 ;  /* 0x00000005060075a7 */ /* 0x000ea2000800017f */
[----:B------:R-:W-:-:S04]  /*d8c0*/  IADD3 R0, R0, 0x1, RZ ;  /* 0x0000000100007810 */ /* 0x000fc80007ffe0ff */
[----:B------:R-:W-:-:S04]  /*d8d0*/  ISETP.NE.AND P1, PT, R0, 0x6, PT ;  /* 0x000000060000780c */ /* 0x000fc80003f25270 */
[----:B------:R-:W-:Y:S02]  /*d8e0*/  SEL R2, RZ, 0x1, P1 ;  /* 0x00000001ff027807 */ /* 0x000fe40000800000 */
[----:B------:R-:W-:Y:S02]  /*d8f0*/  SEL R0, R0, RZ, P1 ;  /* 0x000000ff00007207 */ /* 0x000fe40000800000 */
[----:B------:R-:W-:-:S03]  /*d900*/  LOP3.LUT R7, R7, R2, RZ, 0x3c, !PT ;  /* 0x0000000207077212 */ /* 0x000fc600078e3cff */
[----:B-1----:R-:W-:Y:S01]  /*d910*/  IMAD R9, R0, 0x8, R3 ;  /* 0x0000000800097824 */ /* 0x002fe200078e0203 */
[----:B------:R-:W-:Y:S01]  /*d920*/  SHF.L.U32 R4, R7, 0x1f, RZ ;  /* 0x0000001f07047819 */ /* 0x000fe200000006ff */
[----:B--2---:R-:W-:Y:S06]  /*d930*/  @!P0 BRA `(.L_x_162) ;  /* 0x0000000800108947 */ /* 0x004fec0003800000 */
.L_x_186:
        /* <DEDUP_REMOVED lines=9> */
.L_x_187:
[----:B------:R-:W2:Y:S01]  /*d9d0*/  SYNCS.PHASECHK.TRANS64.TRYWAIT P0, [R6+URZ], R5 ;  /* 0x00000005060075a7 */ /* 0x000ea2000800017f */
[----:B------:R-:W-:-:S04]  /*d9e0*/  IADD3 R0, R0, 0x1, RZ ;  /* 0x0000000100007810 */ /* 0x000fc80007ffe0ff */
[----:B------:R-:W-:-:S04]  /*d9f0*/  ISETP.NE.AND P1, PT, R0, 0x6, PT ;  /* 0x000000060000780c */ /* 0x000fc80003f25270 */
[----:B------:R-:W-:Y:S02]  /*da00*/  SEL R2, RZ, 0x1, P1 ;  /* 0x00000001ff027807 */ /* 0x000fe40000800000 */
[----:B------:R-:W-:Y:S02]  /*da10*/  SEL R0, R0, RZ, P1 ;  /* 0x000000ff00007207 */ /* 0x000fe40000800000 */
[----:B------:R-:W-:Y:S01]  /*da20*/  LOP3.LUT R2, R7, R2, RZ, 0x3c, !PT ;  /* 0x0000000207027212 */ /* 0x000fe200078e3cff */
[----:B--2---:R-:W-:Y:S06]  /*da30*/  @!P0 BRA `(.L_x_164) ;  /* 0x0000000400f88947 */ /* 0x004fec0003800000 */
.L_x_188:
[----:B------:R-:W-:Y:S01]  /*da40*/  IMAD R3, R0, 0x8, R3 ;  /* 0x0000000800037824 */ /* 0x000fe200078e0203 */
[----:B------:R-:W-:-:S07]  /*da50*/  SHF.L.U32 R0, R2, 0x1f, RZ ;  /* 0x0000001f02007819 */ /* 0x000fce00000006ff */
.L_x_165:
[----:B---3--:R3:W4:Y:S02]  /*da60*/  SYNCS.PHASECHK.TRANS64.TRYWAIT P0, [R3+URZ], R0 ;  /* 0x00000000030075a7 */ /* 0x008724000800017f */
[----:B----4-:R-:W-:Y:S05]  /*da70*/  @!P0 NANOSLEEP.SYNCS 0x989680 ;  /* 0x009896800000895d */ /* 0x010fea0003900000 */
[----:B------:R-:W4:Y:S02]  /*da80*/  @!P0 SYNCS.PHASECHK.TRANS64 P0, [R3+URZ], R0 ;  /* 0x00000000030085a7 */ /* 0x000f24000800007f */
[----:B----4-:R-:W-:Y:S05]  /*da90*/  @!P0 BRA `(.L_x_165) ;  /* 0xfffffffc00f08947 */ /* 0x010fea000383ffff */
.L_x_10:
[----:B------:R-:W-:Y:S05]  /*daa0*/  BSYNC B6 ;  /* 0x0000000000067941 */ /* 0x000fea0003800000 */
.L_x_8:
[----:B------:R-:W-:Y:S05]  /*dab0*/  EXIT ;  /* 0x000000000000794d */ /* 0x000fea0003800000 */
.L_x_23:
[----:B--2---:R2:W3:Y:S02]  /*dac0*/  SYNCS.PHASECHK.TRANS64.TRYWAIT P1, [R3+URZ], R0 ;  /* 0x00000000030075a7 */ /* 0x0044e4000802017f */
[----:B---3--:R-:W-:Y:S05]  /*dad0*/  @!P1 NANOSLEEP.SYNCS 0x989680 ;  /* 0x009896800000995d */ /* 0x008fea0003900000 */
[----:B------:R-:W3:Y:S02]  /*dae0*/  @!P1 SYNCS.PHASECHK.TRANS64 P1, [R3+URZ], R0 ;  /* 0x00000000030095a7 */ /* 0x000ee4000802007f */
[----:B---3--:R-:W-:Y:S05]  /*daf0*/  @!P1 BRA `(.L_x_23) ;  /* 0xfffffffc00f09947 */ /* 0x008fea000383ffff */
[----:B------:R-:W-:Y:S05]  /*db00*/  BRA `(.L_x_22) ;  /* 0xffffff3c008c7947 */ /* 0x000fea000383ffff */
.L_x_28:
[----:B--2---:R-:W-:-:S04]  /*db10*/  MOV R4, UR4 ;  /* 0x0000000400047c02 */ /* 0x004fc80008000f00 */
[----:B------:R2:W3:Y:S03]  /*db20*/  SYNCS.PHASECHK.TRANS64.TRYWAIT P1, [R4+URZ], R3 ;  /* 0x00000003040075a7 */ /* 0x0004e6000802017f */
[----:B---3--:R-:W-:Y:S05]  /*db30*/  @!P1 NANOSLEEP.SYNCS 0x989680 ;  /* 0x009896800000995d */ /* 0x008fea0003900000 */
[----:B------:R-:W3:Y:S02]  /*db40*/  @!P1 SYNCS.PHASECHK.TRANS64 P1, [R4+URZ], R3 ;  /* 0x00000003040095a7 */ /* 0x000ee4000802007f */
[----:B---3--:R-:W-:Y:S05]  /*db50*/  @!P1 BRA `(.L_x_28) ;  /* 0xfffffffc00ec9947 */ /* 0x008fea000383ffff */
[----:B------:R-:W-:Y:S05]  /*db60*/  BRA `(.L_x_27) ;  /* 0xffffff40004c7947 */ /* 0x000fea000383ffff */
.L_x_50:
[----:B-1----:R-:W-:-:S04]  /*db70*/  IMAD.U32 R4, RZ, RZ, UR51 ;  /* 0x00000033ff047e24 */ /* 0x002fc8000f8e00ff */
[----:B------:R1:W2:Y:S03]  /*db80*/  SYNCS.PHASECHK.TRANS64.TRYWAIT P2, [R4+URZ+0x60], R3 ;  /* 0x00006003040075a7 */ /* 0x0002a6000804017f */
[----:B--2---:R-:W-:Y:S05]  /*db90*/  @!P2 NANOSLEEP.SYNCS 0x989680 ;  /* 0x009896800000a95d */ /* 0x004fea0003900000 */
[----:B------:R-:W2:Y:S02]  /*dba0*/  @!P2 SYNCS.PHASECHK.TRANS64 P2, [R4+URZ+0x60], R3 ;  /* 0x000060030400a5a7 */ /* 0x000ea4000804007f */
[----:B--2---:R-:W-:Y:S05]  /*dbb0*/  @!P2 BRA `(.L_x_50) ;  /* 0xfffffffc00eca947 */ /* 0x004fea000383ffff */
[----:B------:R-:W-:Y:S05]  /*dbc0*/  BRA `(.L_x_166) ;  /* 0xffffff4c00387947 */ /* 0x000fea000383ffff */
.L_x_61:
[----:B-1----:R1:W2:Y:S02]  /*dbd0*/  SYNCS.PHASECHK.TRANS64.TRYWAIT P3, [R27+URZ+0x60], R28 ;  /* 0x0000601c1b0075a7 */ /* 0x0022a4000806017f */
[----:B--2---:R-:W-:Y:S05]  /*dbe0*/  @!P3 NANOSLEEP.SYNCS 0x989680 ;  /* 0x009896800000b95d */ /* 0x004fea0003900000 */
[----:B------:R-:W2:Y:S02]  /*dbf0*/  @!P3 SYNCS.PHASECHK.TRANS64 P3, [R27+URZ+0x60], R28 ;  /* 0x0000601c1b00b5a7 */ /* 0x000ea4000806007f */
[----:B--2---:R-:W-:Y:S05]  /*dc00*/  @!P3 BRA `(.L_x_61) ;  /* 0xfffffffc00f0b947 */ /* 0x004fea000383ffff */
[----:B------:R-:W-:Y:S05]  /*dc10*/  BRA `(.L_x_167) ;  /* 0xffffff6c00587947 */ /* 0x000fea000383ffff */
.L_x_71:
[----:B-1----:R1:W2:Y:S02]  /*dc20*/  SYNCS.PHASECHK.TRANS64.TRYWAIT P3, [R25+URZ+0x60], R26 ;  /* 0x0000601a190075a7 */ /* 0x0022a4000806017f */
[----:B--2---:R-:W-:Y:S05]  /*dc30*/  @!P3 NANOSLEEP.SYNCS 0x989680 ;  /* 0x009896800000b95d */ /* 0x004fea0003900000 */
[----:B------:R-:W2:Y:S02]  /*dc40*/  @!P3 SYNCS.PHASECHK.TRANS64 P3, [R25+URZ+0x60], R26 ;  /* 0x0000601a1900b5a7 */ /* 0x000ea4000806007f */
[----:B--2---:R-:W-:Y:S05]  /*dc50*/  @!P3 BRA `(.L_x_71) ;  /* 0xfffffffc00f0b947 */ /* 0x004fea000383ffff */
[----:B------:R-:W-:Y:S05]  /*dc60*/  BRA `(.L_x_168) ;  /* 0xffffff8c00407947 */ /* 0x000fea000383ffff */
.L_x_81:
[----:B--2---:R2:W3:Y:S02]  /*dc70*/  SYNCS.PHASECHK.TRANS64.TRYWAIT P3, [R26+URZ+0x60], R25 ;  /* 0x000060191a0075a7 */ /* 0x0044e4000806017f */
[----:B---3--:R-:W-:Y:S05]  /*dc80*/  @!P3 NANOSLEEP.SYNCS 0x989680 ;  /* 0x009896800000b95d */ /* 0x008fea0003900000 */
[----:B------:R-:W3:Y:S02]  /*dc90*/  @!P3 SYNCS.PHASECHK.TRANS64 P3, [R26+URZ+0x60], R25 ;  /* 0x000060191a00b5a7 */ /* 0x000ee4000806007f */
[----:B---3--:R-:W-:Y:S05]  /*dca0*/  @!P3 BRA `(.L_x_81) ;  /* 0xfffffffc00f0b947 */ /* 0x008fea000383ffff */
[----:B------:R-:W-:Y:S05]  /*dcb0*/  BRA `(.L_x_169) ;  /* 0xffffffac00347947 */ /* 0x000fea000383ffff */
.L_x_101:
[----:B-1----:R-:W-:-:S04]  /*dcc0*/  MOV R3, UR4 ;  /* 0x0000000400037c02 */ /* 0x002fc80008000f00 */
[----:B------:R1:W2:Y:S03]  /*dcd0*/  SYNCS.PHASECHK.TRANS64.TRYWAIT P0, [R3+URZ+0xa8], R0 ;  /* 0x0000a800030075a7 */ /* 0x0002a6000800017f */
[----:B--2---:R-:W-:Y:S05]  /*dce0*/  @!P0 NANOSLEEP.SYNCS 0x989680 ;  /* 0x009896800000895d */ /* 0x004fea0003900000 */
[----:B------:R-:W2:Y:S02]  /*dcf0*/  @!P0 SYNCS.PHASECHK.TRANS64 P0, [R3+URZ+0xa8], R0 ;  /* 0x0000a800030085a7 */ /* 0x000ea4000800007f */
[----:B--2---:R-:W-:Y:S05]  /*dd00*/  @!P0 BRA `(.L_x_101) ;  /* 0xfffffffc00ec8947 */ /* 0x004fea000383ffff */
[----:B------:R-:W-:Y:S05]  /*dd10*/  BRA `(.L_x_100) ;  /* 0xffffffd800c07947 */ /* 0x000fea000383ffff */
.L_x_110:
[----:B-1----:R-:W-:-:S04]  /*dd20*/  IMAD.U32 R5, RZ, RZ, UR5 ;  /* 0x00000005ff057e24 */ /* 0x002fc8000f8e00ff */
[----:B------:R1:W2:Y:S03]  /*dd30*/  SYNCS.PHASECHK.TRANS64.TRYWAIT P1, [R5+URZ+0x80], R4 ;  /* 0x00008004050075a7 */ /* 0x0002a6000802017f */
[----:B--2---:R-:W-:Y:S05]  /*dd40*/  @!P1 NANOSLEEP.SYNCS 0x989680 ;  /* 0x009896800000995d */ /* 0x004fea0003900000 */
[----:B------:R-:W2:Y:S02]  /*dd50*/  @!P1 SYNCS.PHASECHK.TRANS64 P1, [R5+URZ+0x80], R4 ;  /* 0x00008004050095a7 */ /* 0x000ea4000802007f */
[----:B--2---:R-:W-:Y:S05]  /*dd60*/  @!P1 BRA `(.L_x_110) ;  /* 0xfffffffc00ec9947 */ /* 0x004fea000383ffff */
[----:B------:R-:W-:Y:S05]  /*dd70*/  BRA `(.L_x_170) ;  /* 0xffffffdc00ac7947 */ /* 0x000fea000383ffff */
.L_x_116:
[----:B-12---:R-:W-:-:S04]  /*dd80*/  MOV R5, UR5 ;  /* 0x0000000500057c02 */ /* 0x006fc80008000f00 */
[----:B------:R1:W2:Y:S03]  /*dd90*/  SYNCS.PHASECHK.TRANS64.TRYWAIT P1, [R5+URZ+0x88], R4 ;  /* 0x00008804050075a7 */ /* 0x0002a6000802017f */
[----:B--2---:R-:W-:Y:S05]  /*dda0*/  @!P1 NANOSLEEP.SYNCS 0x989680 ;  /* 0x009896800000995d */ /* 0x004fea0003900000 */
[----:B------:R-:W2:Y:S02]  /*ddb0*/  @!P1 SYNCS.PHASECHK.TRANS64 P1, [R5+URZ+0x88], R4 ;  /* 0x00008804050095a7 */ /* 0x000ea4000802007f */
[----:B--2---:R-:W-:Y:S05]  /*ddc0*/  @!P1 BRA `(.L_x_116) ;  /* 0xfffffffc00ec9947 */ /* 0x004fea000383ffff */
[----:B------:R-:W-:Y:S05]  /*ddd0*/  BRA `(.L_x_171) ;  /* 0xffffffdc00f47947 */ /* 0x000fea000383ffff */
.L_x_122:
[----:B-123--:R-:W-:-:S04]  /*dde0*/  IMAD.U32 R5, RZ, RZ, UR5 ;  /* 0x00000005ff057e24 */ /* 0x00efc8000f8e00ff */
[----:B------:R1:W2:Y:S03]  /*ddf0*/  SYNCS.PHASECHK.TRANS64.TRYWAIT P1, [R5+URZ+0x90], R4 ;  /* 0x00009004050075a7 */ /* 0x0002a6000802017f */
[----:B--2---:R-:W-:Y:S05]  /*de00*/  @!P1 NANOSLEEP.SYNCS 0x989680 ;  /* 0x009896800000995d */ /* 0x004fea0003900000 */
[----:B------:R-:W2:Y:S02]  /*de10*/  @!P1 SYNCS.PHASECHK.TRANS64 P1, [R5+URZ+0x90], R4 ;  /* 0x00009004050095a7 */ /* 0x000ea4000802007f */
[----:B--2---:R-:W-:Y:S05]  /*de20*/  @!P1 BRA `(.L_x_122) ;  /* 0xfffffffc00ec9947 */ /* 0x004fea000383ffff */
[----:B------:R-:W-:Y:S05]  /*de30*/  BRA `(.L_x_172) ;  /* 0xffffffe000447947 */ /* 0x000fea000383ffff */
.L_x_128:
[----:B-1234-:R-:W-:-:S04]  /*de40*/  MOV R5, UR5 ;  /* 0x0000000500057c02 */ /* 0x01efc80008000f00 */
[----:B------:R1:W2:Y:S03]  /*de50*/  SYNCS.PHASECHK.TRANS64.TRYWAIT P1, [R5+URZ+0x98], R4 ;  /* 0x00009804050075a7 */ /* 0x0002a6000802017f */
[----:B--2---:R-:W-:Y:S05]  /*de60*/  @!P1 NANOSLEEP.SYNCS 0x989680 ;  /* 0x009896800000995d */ /* 0x004fea0003900000 */
[----:B------:R-:W2:Y:S02]  /*de70*/  @!P1 SYNCS.PHASECHK.TRANS64 P1, [R5+URZ+0x98], R4 ;  /* 0x00009804050095a7 */ /* 0x000ea4000802007f */
[----:B--2---:R-:W-:Y:S05]  /*de80*/  @!P1 BRA `(.L_x_128) ;  /* 0xfffffffc00ec9947 */ /* 0x004fea000383ffff */
[----:B------:R-:W-:Y:S05]  /*de90*/  BRA `(.L_x_173) ;  /* 0xffffffe000947947 */ /* 0x000fea000383ffff */
.L_x_138:
[----:B--2---:R2:W1:Y:S02]  /*dea0*/  SYNCS.PHASECHK.TRANS64.TRYWAIT P0, [R3+URZ+0x80], R0 ;  /* 0x00008000030075a7 */ /* 0x004464000800017f */
[----:B-1----:R-:W-:Y:S05]  /*deb0*/  @!P0 NANOSLEEP.SYNCS 0x989680 ;  /* 0x009896800000895d */ /* 0x002fea0003900000 */
[----:B------:R-:W1:Y:S02]  /*dec0*/  @!P0 SYNCS.PHASECHK.TRANS64 P0, [R3+URZ+0x80], R0 ;  /* 0x00008000030085a7 */ /* 0x000e64000800007f */
[----:B-1----:R-:W-:Y:S05]  /*ded0*/  @!P0 BRA `(.L_x_138) ;  /* 0xfffffffc00f08947 */ /* 0x002fea000383ffff */
[----:B------:R-:W-:Y:S05]  /*dee0*/  BRA `(.L_x_174) ;  /* 0xffffffe800907947 */ /* 0x000fea000383ffff */
.L_x_140:
[----:B------:R1:W1:Y:S02]  /*def0*/  SYNCS.PHASECHK.TRANS64.TRYWAIT P0, [R3+URZ+0x88], R0 ;  /* 0x00008800030075a7 */ /* 0x000264000800017f */
[----:B-1----:R-:W-:Y:S05]  /*df00*/  @!P0 NANOSLEEP.SYNCS 0x989680 ;  /* 0x009896800000895d */ /* 0x002fea0003900000 */
[----:B------:R-:W1:Y:S02]  /*df10*/  @!P0 SYNCS.PHASECHK.TRANS64 P0, [R3+URZ+0x88], R0 ;  /* 0x00008800030085a7 */ /* 0x000e64000800007f */
[----:B-1----:R-:W-:Y:S05]  /*df20*/  @!P0 BRA `(.L_x_140) ;  /* 0xfffffffc00f08947 */ /* 0x002fea000383ffff */
[----:B------:R-:W-:Y:S05]  /*df30*/  BRA `(.L_x_175) ;  /* 0xffffffe8008c7947 */ /* 0x000fea000383ffff */
.L_x_142:
[----:B------:R1:W1:Y:S02]  /*df40*/  SYNCS.PHASECHK.TRANS64.TRYWAIT P0, [R3+URZ+0x90], R0 ;  /* 0x00009000030075a7 */ /* 0x000264000800017f */
[----:B-1----:R-:W-:Y:S05]  /*df50*/  @!P0 NANOSLEEP.SYNCS 0x989680 ;  /* 0x009896800000895d */ /* 0x002fea0003900000 */
[----:B------:R-:W1:Y:S02]  /*df60*/  @!P0 SYNCS.PHASECHK.TRANS64 P0, [R3+URZ+0x90], R0 ;  /* 0x00009000030085a7 */ /* 0x000e64000800007f */
[----:B-1----:R-:W-:Y:S05]  /*df70*/  @!P0 BRA `(.L_x_142) ;  /* 0xfffffffc00f08947 */ /* 0x002fea000383ffff */
[----:B------:R-:W-:Y:S05]  /*df80*/  BRA `(.L_x_176) ;  /* 0xffffffe800887947 */ /* 0x000fea000383ffff */
.L_x_146:
[----:B------:R-:W-:Y:S01]  /*df90*/  BSSY B1, `(.L_x_177) ;  /* 0x0000006000017945 */ /* 0x000fe20003800000 */
[----:B------:R-:W-:-:S07]  /*dfa0*/  IMAD.MOV.U32 R15, RZ, RZ, -0x1 ;  /* 0xffffffffff0f7424 */ /* 0x000fce00078e00ff */
[----:B------:R-:W-:Y:S05]  /*dfb0*/  WARPSYNC.COLLECTIVE R15, `(.L_x_178) ;  /* 0x000000000f0c7348 */ /* 0x000fea0003c00000 */
[----:B------:R-:W-:Y:S02]  /*dfc0*/  ELECT P6, UR62, PT ;  /* 0x00000000003e782f */ /* 0x000fe400038c0000 */
[----:B------:R-:W-:Y:S01]  /*dfd0*/  MOV R14, UR62 ;  /* 0x0000003e000e7c02 */ /* 0x000fe20008000f00 */
[----:B------:R-:W-:Y:S10]  /*dfe0*/  ENDCOLLECTIVE ;  /* 0x000000000000791b */ /* 0x000ff40003800000 */
.L_x_178:
[----:B------:R-:W-:Y:S05]  /*dff0*/  BSYNC B1 ;  /* 0x0000000000017941 */ /* 0x000fea0003800000 */
.L_x_177:
[----:B------:R-:W-:Y:S05]  /*e000*/  BRA `(.L_x_179) ;  /* 0xffffffec00007947 */ /* 0x000fea000383ffff */
.L_x_149:
[----:B--2---:R2:W3:Y:S02]  /*e010*/  SYNCS.PHASECHK.TRANS64.TRYWAIT P1, [R15+URZ+0x30], R8 ;  /* 0x000030080f0075a7 */ /* 0x0044e4000802017f */
[----:B---3--:R-:W-:Y:S05]  /*e020*/  @!P1 NANOSLEEP.SYNCS 0x989680 ;  /* 0x009896800000995d */ /* 0x008fea0003900000 */
[----:B------:R-:W3:Y:S02]  /*e030*/  @!P1 SYNCS.PHASECHK.TRANS64 P1, [R15+URZ+0x30], R8 ;  /* 0x000030080f0095a7 */ /* 0x000ee4000802007f */
[----:B---3--:R-:W-:Y:S05]  /*e040*/  @!P1 BRA `(.L_x_149) ;  /* 0xfffffffc00f09947 */ /* 0x008fea000383ffff */
[----:B------:R-:W-:Y:S05]  /*e050*/  BRA `(.L_x_180) ;  /* 0xffffffec00347947 */ /* 0x000fea000383ffff */
.L_x_158:
[----:B------:R-:W-:Y:S01]  /*e060*/  BSSY B0, `(.L_x_181) ;  /* 0x0000006000007945 */ /* 0x000fe20003800000 */
[----:B------:R-:W-:-:S07]  /*e070*/  MOV R15, 0xffffffff ;  /* 0xffffffff000f7802 */ /* 0x000fce0000000f00 */
[----:B------:R-:W-:Y:S05]  /*e080*/  WARPSYNC.COLLECTIVE R15, `(.L_x_182) ;  /* 0x000000000f0c7348 */ /* 0x000fea0003c00000 */
[----:B------:R-:W-:Y:S02]  /*e090*/  ELECT P6, UR62, PT ;  /* 0x00000000003e782f */ /* 0x000fe400038c0000 */
[----:B------:R-:W-:Y:S01]  /*e0a0*/  MOV R14, UR62 ;  /* 0x0000003e000e7c02 */ /* 0x000fe20008000f00 */
[----:B------:R-:W-:Y:S10]  /*e0b0*/  ENDCOLLECTIVE ;  /* 0x000000000000791b */ /* 0x000ff40003800000 */
.L_x_182:
[----:B------:R-:W-:Y:S05]  /*e0c0*/  BSYNC B0 ;  /* 0x0000000000007941 */ /* 0x000fea0003800000 */
.L_x_181:
[----:B------:R-:W-:Y:S05]  /*e0d0*/  BRA `(.L_x_183) ;  /* 0xfffffff400807947 */ /* 0x000fea000383ffff */
.L_x_160:
[----:B-1----:R1:W2:Y:S02]  /*e0e0*/  SYNCS.PHASECHK.TRANS64.TRYWAIT P0, [R7+URZ], R2 ;  /* 0x00000002070075a7 */ /* 0x0022a4000800017f */
[----:B--2---:R-:W-:Y:S05]  /*e0f0*/  @!P0 NANOSLEEP.SYNCS 0x989680 ;  /* 0x009896800000895d */ /* 0x004fea0003900000 */
[----:B------:R-:W2:Y:S02]  /*e100*/  @!P0 SYNCS.PHASECHK.TRANS64 P0, [R7+URZ], R2 ;  /* 0x00000002070085a7 */ /* 0x000ea4000800007f */
[----:B--2---:R-:W-:Y:S05]  /*e110*/  @!P0 BRA `(.L_x_160) ;  /* 0xfffffffc00f08947 */ /* 0x004fea000383ffff */
[----:B------:R-:W-:Y:S05]  /*e120*/  BRA `(.L_x_184) ;  /* 0xfffffff400bc7947 */ /* 0x000fea000383ffff */
.L_x_161:
[----:B-1----:R1:W2:Y:S02]  /*e130*/  SYNCS.PHASECHK.TRANS64.TRYWAIT P0, [R9+URZ], R4 ;  /* 0x00000004090075a7 */ /* 0x0022a4000800017f */
[----:B--2---:R-:W-:Y:S05]  /*e140*/  @!P0 NANOSLEEP.SYNCS 0x989680 ;  /* 0x009896800000895d */ /* 0x004fea0003900000 */
[----:B------:R-:W2:Y:S02]  /*e150*/  @!P0 SYNCS.PHASECHK.TRANS64 P0, [R9+URZ], R4 ;  /* 0x00000004090085a7 */ /* 0x000ea4000800007f */
[----:B--2---:R-:W-:Y:S05]  /*e160*/  @!P0 BRA `(.L_x_161) ;  /* 0xfffffffc00f08947 */ /* 0x004fea000383ffff */
[----:B------:R-:W-:Y:S05]  /*e170*/  BRA `(.L_x_185) ;  /* 0xfffffff400cc7947 */ /* 0x000fea000383ffff */
.L_x_162:
[----:B-1----:R1:W2:Y:S02]  /*e180*/  SYNCS.PHASECHK.TRANS64.TRYWAIT P0, [R6+URZ], R5 ;  /* 0x00000005060075a7 */ /* 0x0022a4000800017f */
[----:B--2---:R-:W-:Y:S05]  /*e190*/  @!P0 NANOSLEEP.SYNCS 0x989680 ;  /* 0x009896800000895d */ /* 0x004fea0003900000 */
[----:B------:R-:W2:Y:S02]  /*e1a0*/  @!P0 SYNCS.PHASECHK.TRANS64 P0, [R6+URZ], R5 ;  /* 0x00000005060085a7 */ /* 0x000ea4000800007f */
[----:B--2---:R-:W-:Y:S05]  /*e1b0*/  @!P0 BRA `(.L_x_162) ;  /* 0xfffffffc00f08947 */ /* 0x004fea000383ffff */
[----:B------:R-:W-:Y:S05]  /*e1c0*/  BRA `(.L_x_186) ;  /* 0xfffffff400dc7947 */ /* 0x000fea000383ffff */
.L_x_163:
[----:B-1----:R1:W2:Y:S02]  /*e1d0*/  SYNCS.PHASECHK.TRANS64.TRYWAIT P0, [R9+URZ], R4 ;  /* 0x00000004090075a7 */ /* 0x0022a4000800017f */
[----:B--2---:R-:W-:Y:S05]  /*e1e0*/  @!P0 NANOSLEEP.SYNCS 0x989680 ;  /* 0x009896800000895d */ /* 0x004fea0003900000 */
[----:B------:R-:W2:Y:S02]  /*e1f0*/  @!P0 SYNCS.PHASECHK.TRANS64 P0, [R9+URZ], R4 ;  /* 0x00000004090085a7 */ /* 0x000ea4000800007f */
[----:B--2---:R-:W-:Y:S05]  /*e200*/  @!P0 BRA `(.L_x_163) ;  /* 0xfffffffc00f08947 */ /* 0x004fea000383ffff */
[----:B------:R-:W-:Y:S05]  /*e210*/  BRA `(.L_x_187) ;  /* 0xfffffff400ec7947 */ /* 0x000fea000383ffff */
.L_x_164:
[----:B--2---:R2:W3:Y:S02]  /*e220*/  SYNCS.PHASECHK.TRANS64.TRYWAIT P0, [R6+URZ], R5 ;  /* 0x00000005060075a7 */ /* 0x0044e4000800017f */
[----:B---3--:R-:W-:Y:S05]  /*e230*/  @!P0 NANOSLEEP.SYNCS 0x989680 ;  /* 0x009896800000895d */ /* 0x008fea0003900000 */
[----:B------:R-:W3:Y:S02]  /*e240*/  @!P0 SYNCS.PHASECHK.TRANS64 P0, [R6+URZ], R5 ;  /* 0x00000005060085a7 */ /* 0x000ee4000800007f */
[----:B---3--:R-:W-:Y:S05]  /*e250*/  @!P0 BRA `(.L_x_164) ;  /* 0xfffffffc00f08947 */ /* 0x008fea000383ffff */
[----:B------:R-:W-:Y:S05]  /*e260*/  BRA `(.L_x_188) ;  /* 0xfffffff400f47947 */ /* 0x000fea000383ffff */
.L_x_189:
[----:B------:R-:W-:-:S00]  /*e270*/  BRA `(.L_x_189) ;  /* 0xfffffffc00fc7947 */ /* 0x000fc0000383ffff */
[----:B------:R-:W-:-:S00]  /*e280*/  NOP ;  /* 0x0000000000007918 */ /* 0x000fc00000000000 */
[----:B------:R-:W-:-:S00]  /*e290*/  NOP ;  /* 0x0000000000007918 */ /* 0x000fc00000000000 */
[----:B------:R-:W-:-:S00]  /*e2a0*/  NOP ;  /* 0x0000000000007918 */ /* 0x000fc00000000000 */
[----:B------:R-:W-:-:S00]  /*e2b0*/  NOP ;  /* 0x0000000000007918 */ /* 0x000fc00000000000 */
[----:B------:R-:W-:-:S00]  /*e2c0*/  NOP ;  /* 0x0000000000007918 */ /* 0x000fc00000000000 */
[----:B------:R-:W-:-:S00]  /*e2d0*/  NOP ;  /* 0x0000000000007918 */ /* 0x000fc00000000000 */
[----:B------:R-:W-:-:S00]  /*e2e0*/  NOP ;  /* 0x0000000000007918 */ /* 0x000fc00000000000 */
[----:B------:R-:W-:-:S00]  /*e2f0*/  NOP ;  /* 0x0000000000007918 */ /* 0x000fc00000000000 */
.L_x_190:


//--------------------- .nv.global.init           --------------------------
	.section	.nv.global.init,"aw",@progbits
.nv.global.init:
	.type		$str$22,@object
	.size		$str$22,($str$26 - $str$22)
$str$22:
        /*0000*/ 	.byte	0x6b, 0x5f, 0x74, 0x69, 0x6c, 0x65, 0x5f, 0x63, 0x6f, 0x75, 0x6e, 0x74, 0x20, 0x3e, 0x3d, 0x20
        /*0010*/ 	.byte	0x31, 0x00
	.type		$str$26,@object
	.size		$str$26,($str$27 - $str$26)
$str$26:
        /*0012*/ 	.byte	0x28, 0x61, 0x64, 0x64, 0x72, 0x65, 0x73, 0x73, 0x20, 0x26, 0x20, 0x6d, 0x61, 0x73, 0x6b, 0x29
        /*0022*/ 	.byte	0x20, 0x3d, 0x3d, 0x20, 0x30, 0x00
	.type		$str$27,@object
	.size		$str$27,($str$23 - $str$27)
$str$27:
        /*0028*/ 	.byte	0x2f, 0x74, 0x6d, 0x70, 0x2f, 0x63, 0x75, 0x74, 0x6c, 0x61, 0x73, 0x73, 0x5f, 0x73, 0x77, 0x65
        /*0038*/ 	.byte	0x65, 0x70, 0x5f, 0x73, 0x72, 0x63, 0x2f, 0x69, 0x6e, 0x63, 0x6c, 0x75, 0x64, 0x65, 0x2f, 0x63
        /*0048*/ 	.byte	0x75, 0x74, 0x65, 0x2f, 0x70, 0x6f, 0x69, 0x6e, 0x74, 0x65, 0x72, 0x5f, 0x66, 0x6c, 0x61, 0x67
        /*0058*/ 	.byte	0x67, 0x65, 0x64, 0x2e, 0x68, 0x70, 0x70, 0x00
	.type		$str$23,@object
	.size		$str$23,(__unnamed_2 - $str$23)
$str$23:
        /*0060*/ 	.byte	0x2f, 0x74, 0x6d, 0x70, 0x2f, 0x63, 0x75, 0x74, 0x6c, 0x61, 0x73, 0x73, 0x5f, 0x73, 0x77, 0x65
        /*0070*/ 	.byte	0x65, 0x70, 0x5f, 0x73, 0x72, 0x63, 0x2f, 0x69, 0x6e, 0x63, 0x6c, 0x75, 0x64, 0x65, 0x2f, 0x63
        /*0080*/ 	.byte	0x75, 0x74, 0x6c, 0x61, 0x73, 0x73, 0x2f, 0x67, 0x65, 0x6d, 0x6d, 0x2f, 0x63, 0x6f, 0x6c, 0x6c
        /*0090*/ 	.byte	0x65, 0x63, 0x74, 0x69, 0x76, 0x65, 0x2f, 0x73, 0x6d, 0x39, 0x30, 0x5f, 0x6d, 0x6d, 0x61, 0x5f
        /*00a0*/ 	.byte	0x74, 0x6d, 0x61, 0x5f, 0x67, 0x6d, 0x6d, 0x61, 0x5f, 0x73, 0x73, 0x5f, 0x77, 0x61, 0x72, 0x70
        /*00b0*/ 	.byte	0x73, 0x70, 0x65, 0x63, 0x69, 0x61, 0x6c, 0x69, 0x7a, 0x65, 0x64, 0x2e, 0x68, 0x70, 0x70, 0x00
	.type		__unnamed_2,@object
	.size		__unnamed_2,(__unnamed_1 - __unnamed_2)
__unnamed_2:
        /*00c0*/ 	.byte	0x61, 0x75, 0x74, 0x6f, 0x20, 0x63, 0x75, 0x74, 0x65, 0x3a, 0x3a, 0x61, 0x73, 0x5f, 0x70, 0x6f
        /* <DEDUP_REMOVED lines=27> */
        /*0280*/ 	.byte	0x36, 0x3e, 0x3e, 0x3e, 0x3e, 0x3e, 0x5d, 0x00
	.type		__unnamed_1,@object
	.size		__unnamed_1,(.L_0 - __unnamed_1)
__unnamed_1:
        /* <DEDUP_REMOVED lines=180> */
        /*0dc8*/ 	.byte	0x3a, 0x69, 0x64, 0x65, 0x6e, 0x74, 0x69, 0x74, 0x79, 0x5d, 0x00
.L_0:


//--------------------- .nv.shared._ZN7cutlass13device_kernelINS_4gemm6kernel13GemmUniversalIN4cute5tupleIJiiiiEEENS1_10collective13CollectiveMmaINS1_34MainloopSm90TmaGmmaWarpSpecializedILi6ENS5_IJNS4_1CILi1EEESB_SB_EEENS1_35KernelTmaWarpSpecializedCooperativeEEENS5_IJNSA_ILi128EEESF_NSA_ILi64EEEEEENS_6half_tENS5_IJlSB_lEEESI_SJ_NS4_8TiledMMAINS4_8MMA_AtomIJNS4_4SM904GMMA26MMA_64x128x16_F32F16F16_SSILNSN_5MajorE0ELSP_0ELNSN_7ScaleInE1ELSQ_1EEEEEENS4_6LayoutINS5_IJNSA_ILi2EEESB_SB_EEENS5_IJSB_NSA_ILi0EEESW_EEEEENS5_IJNS4_10UnderscoreESZ_SZ_EEEEENS4_13SM90_TMA_LOADENS4_14ComposedLayoutINS4_7SwizzleILi3ELi4ELi3EEENS4_18smem_ptr_flag_bitsILi16EEENST_INS5_IJNSA_ILi8EEESG_EEENS5_IJSG_SB_EEEEEEEvNS4_8identityES12_S1C_vS1D_EENS_8epilogue10collective18CollectiveEpilogueINS1F_22Sm90TmaWarpSpecializedILi4ELi2ELi16ELb1ELb0EEEJSH_NS5_IJSF_NSA_ILi32EEEEEESI_SJ_SI_SJ_NS1F_6fusion15FusionCallbacksIS1J_NS1M_13LinCombEltActINS1F_6thread4GELUESI_fSI_fLNS_15FloatRoundStyleE2EEESH_S1L_JEEES12_NS13_INS14_ILi2ELi4ELi3EEES17_NST_INS5_IJS18_S1K_EEENS5_IJS1K_SB_EEEEEEENS4_17SM75_U32x4_LDSM_NENS4_14SM90_TMA_STOREES1Y_NS4_17SM90_U32x4_STSM_NENS4_9Copy_AtomIJS21_SI_EEEvEEEvvEEEEvNT_6ParamsE --------------------------
	.section	.nv.shared._ZN7cutlass13device_kernelINS_4gemm6kernel13GemmUniversalIN4cute5tupleIJiiiiEEENS1_10collective13CollectiveMmaINS1_34MainloopSm90TmaGmmaWarpSpecializedILi6ENS5_IJNS4_1CILi1EEESB_SB_EEENS1_35KernelTmaWarpSpecializedCooperativeEEENS5_IJNSA_ILi128EEESF_NSA_ILi64EEEEEENS_6half_tENS5_IJlSB_lEEESI_SJ_NS4_8TiledMMAINS4_8MMA_AtomIJNS4_4SM904GMMA26MMA_64x128x16_F32F16F16_SSILNSN_5MajorE0ELSP_0ELNSN_7ScaleInE1ELSQ_1EEEEEENS4_6LayoutINS5_IJNSA_ILi2EEESB_SB_EEENS5_IJSB_NSA_ILi0EEESW_EEEEENS5_IJNS4_10UnderscoreESZ_SZ_EEEEENS4_13SM90_TMA_LOADENS4_14ComposedLayoutINS4_7SwizzleILi3ELi4ELi3EEENS4_18smem_ptr_flag_bitsILi16EEENST_INS5_IJNSA_ILi8EEESG_EEENS5_IJSG_SB_EEEEEEEvNS4_8identityES12_S1C_vS1D_EENS_8epilogue10collective18CollectiveEpilogueINS1F_22Sm90TmaWarpSpecializedILi4ELi2ELi16ELb1ELb0EEEJSH_NS5_IJSF_NSA_ILi32EEEEEESI_SJ_SI_SJ_NS1F_6fusion15FusionCallbacksIS1J_NS1M_13LinCombEltActINS1F_6thread4GELUESI_fSI_fLNS_15FloatRoundStyleE2EEESH_S1L_JEEES12_NS13_INS14_ILi2ELi4ELi3EEES17_NST_INS5_IJS18_S1K_EEENS5_IJS1K_SB_EEEEEEENS4_17SM75_U32x4_LDSM_NENS4_14SM90_TMA_STOREES1Y_NS4_17SM90_U32x4_STSM_NENS4_9Copy_AtomIJS21_SI_EEEvEEEvvEEEEvNT_6ParamsE,"aw",@nobits
	.sectionflags	@""
	.align	16
	.zero		1024


//--------------------- .nv.shared.reserved.0     --------------------------
	.section	.nv.shared.reserved.0,"aw",@nobits
	.weak		__nv_reservedSMEM_offset_0_alias
	.size		__nv_reservedSMEM_offset_0_alias, 0, 0
	.other		__nv_reservedSMEM_offset_0_alias,@"STO_CUDA_RESERVED_SHARED STV_DEFAULT"
__nv_reservedSMEM_offset_0_alias:
	.zero		0


//--------------------- .nv.global                --------------------------
	.section	.nv.global,"aw",@nobits
.nv.global:
	.type		_ZN39_INTERNAL_052c44ea_4_k_cu_68bed88d_30644cute1_E,@object
	.size		_ZN39_INTERNAL_052c44ea_4_k_cu_68bed88d_30644cute1_E,(_ZN39_INTERNAL_052c44ea_4_k_cu_68bed88d_30644cuda3std3__45__cpo6cbeginE - _ZN39_INTERNAL_052c44ea_4_k_cu_68bed88d_30644cute1_E)
_ZN39_INTERNAL_052c44ea_4_k_cu_68bed88d_30644cute1_E:
	.zero		1
	.type		_ZN39_INTERNAL_052c44ea_4_k_cu_68bed88d_30644cuda3std3__45__cpo6cbeginE,@object
	.size		_ZN39_INTERNAL_052c44ea_4_k_cu_68bed88d_30644cuda3std3__45__cpo6cbeginE,(_ZN39_INTERNAL_052c44ea_4_k_cu_68bed88d_30644cuda3std3__48in_placeE - _ZN39_INTERNAL_052c44ea_4_k_cu_68bed88d_30644cuda3std3__45__cpo6cbeginE)
_ZN39_INTERNAL_052c44ea_4_k_cu_68bed88d_30644cuda3std3__45__cpo6cbeginE:
	.zero		1
	.type		_ZN39_INTERNAL_052c44ea_4_k_cu_68bed88d_30644cuda3std3__48in_placeE,@object
	.size		_ZN39_INTERNAL_052c44ea_4_k_cu_68bed88d_30644cuda3std3__48in_placeE,(_ZN39_INTERNAL_052c44ea_4_k_cu_68bed88d_30644cuda3std6ranges3__45__cpo9iter_moveE - _ZN39_INTERNAL_052c44ea_4_k_cu_68bed88d_30644cuda3std3__48in_placeE)
_ZN39_INTERNAL_052c44ea_4_k_cu_68bed88d_30644cuda3std3__48in_placeE:
	.zero		1
	.type		_ZN39_INTERNAL_052c44ea_4_k_cu_68bed88d_30644cuda3std6ranges3__45__cpo9iter_moveE,@object
	.size		_ZN39_INTERNAL_052c44ea_4_k_cu_68bed88d_30644cuda3std6ranges3__45__cpo9iter_moveE,(_ZN39_INTERNAL_052c44ea_4_k_cu_68bed88d_30644cuda3std3__45__cpo5beginE - _ZN39_INTERNAL_052c44ea_4_k_cu_68bed88d_30644cuda3std6ranges3__45__cpo9iter_moveE)
_ZN39_INTERNAL_052c44ea_4_k_cu_68bed88d_30644cuda3std6ranges3__45__cpo9iter_moveE:
	.zero		1
	.type		_ZN39_INTERNAL_052c44ea_4_k_cu_68bed88d_30644cuda3std3__45__cpo5beginE,@object
	.size		_ZN39_INTERNAL_052c44ea_4_k_cu_68bed88d_30644cuda3std3__45__cpo5beginE,(_ZN39_INTERNAL_052c44ea_4_k_cu_68bed88d_30644cuda3std3__441_GLOBAL__N__052c44ea_4_k_cu_68bed88d_30646ignoreE - _ZN39_INTERNAL_052c44ea_4_k_cu_68bed88d_30644cuda3std3__45__cpo5beginE)
_ZN39_INTERNAL_052c44ea_4_k_cu_68bed88d_30644cuda3std3__45__cpo5beginE:
	.zero		1
	.type		_ZN39_INTERNAL_052c44ea_4_k_cu_68bed88d_30644cuda3std3__441_GLOBAL__N__052c44ea_4_k_cu_68bed88d_30646ignoreE,@object
	.size		_ZN39_INTERNAL_052c44ea_4_k_cu_68bed88d_30644cuda3std3__441_GLOBAL__N__052c44ea_4_k_cu_68bed88d_30646ignoreE,(_ZN39_INTERNAL_052c44ea_4_k_cu_68bed88d_30644cute7productE - _ZN39_INTERNAL_052c44ea_4_k_cu_68bed88d_30644cuda3std3__441_GLOBAL__N__052c44ea_4_k_cu_68bed88d_30646ignoreE)
_ZN39_INTERNAL_052c44ea_4_k_cu_68bed88d_30644cuda3std3__441_GLOBAL__N__052c44ea_4_k_cu_68bed88d_30646ignoreE:
	.zero		1
	.type		_ZN39_INTERNAL_052c44ea_4_k_cu_68bed88d_30644cute7productE,@object
	.size		_ZN39_INTERNAL_052c44ea_4_k_cu_68bed88d_30644cute7productE,(_ZN39_INTERNAL_052c44ea_4_k_cu_68bed88d_30644cuda3std3__45__cpo3endE - _ZN39_INTERNAL_052c44ea_4_k_cu_68bed88d_30644cute7productE)
_ZN39_INTERNAL_052c44ea_4_k_cu_68bed88d_30644cute7productE:
	.zero		1
	.type		_ZN39_INTERNAL_052c44ea_4_k_cu_68bed88d_30644cuda3std3__45__cpo3endE,@object
	.size		_ZN39_INTERNAL_052c44ea_4_k_cu_68bed88d_30644cuda3std3__45__cpo3endE,(_ZN39_INTERNAL_052c44ea_4_k_cu_68bed88d_30644cuda3std3__419piecewise_constructE - _ZN39_INTERNAL_052c44ea_4_k_cu_68bed88d_30644cuda3std3__45__cpo3endE)
_ZN39_INTERNAL_052c44ea_4_k_cu_68bed88d_30644cuda3std3__45__cpo3endE:
	.zero		1
	.type		_ZN39_INTERNAL_052c44ea_4_k_cu_68bed88d_30644cuda3std3__419piecewise_constructE,@object
	.size		_ZN39_INTERNAL_052c44ea_4_k_cu_68bed88d_30644cuda3std3__419piecewise_constructE,(_ZN39_INTERNAL_052c44ea_4_k_cu_68bed88d_30644cuda3std3__45__cpo4cendE - _ZN39_INTERNAL_052c44ea_4_k_cu_68bed88d_30644cuda3std3__419piecewise_constructE)
_ZN39_INTERNAL_052c44ea_4_k_cu_68bed88d_30644cuda3std3__419piecewise_constructE:
	.zero		1
	.type		_ZN39_INTERNAL_052c44ea_4_k_cu_68bed88d_30644cuda3std3__45__cpo4cendE,@object
	.size		_ZN39_INTERNAL_052c44ea_4_k_cu_68bed88d_30644cuda3std3__45__cpo4cendE,(_ZN39_INTERNAL_052c44ea_4_k_cu_68bed88d_30644cuda3std6ranges3__45__cpo4swapE - _ZN39_INTERNAL_052c44ea_4_k_cu_68bed88d_30644cuda3std3__45__cpo4cendE)
_ZN39_INTERNAL_052c44ea_4_k_cu_68bed88d_30644cuda3std3__45__cpo4cendE:
	.zero		1
	.type		_ZN39_INTERNAL_052c44ea_4_k_cu_68bed88d_30644cuda3std6ranges3__45__cpo4swapE,@object
	.size		_ZN39_INTERNAL_052c44ea_4_k_cu_68bed88d_30644cuda3std6ranges3__45__cpo4swapE,(.L_9 - _ZN39_INTERNAL_052c44ea_4_k_cu_68bed88d_30644cuda3std6ranges3__45__cpo4swapE)
_ZN39_INTERNAL_052c44ea_4_k_cu_68bed88d_30644cuda3std6ranges3__45__cpo4swapE:
	.zero		1
.L_9:


//--------------------- .nv.constant0._ZN7cutlass13device_kernelINS_4gemm6kernel13GemmUniversalIN4cute5tupleIJiiiiEEENS1_10collective13CollectiveMmaINS1_34MainloopSm90TmaGmmaWarpSpecializedILi6ENS5_IJNS4_1CILi1EEESB_SB_EEENS1_35KernelTmaWarpSpecializedCooperativeEEENS5_IJNSA_ILi128EEESF_NSA_ILi64EEEEEENS_6half_tENS5_IJlSB_lEEESI_SJ_NS4_8TiledMMAINS4_8MMA_AtomIJNS4_4SM904GMMA26MMA_64x128x16_F32F16F16_SSILNSN_5MajorE0ELSP_0ELNSN_7ScaleInE1ELSQ_1EEEEEENS4_6LayoutINS5_IJNSA_ILi2EEESB_SB_EEENS5_IJSB_NSA_ILi0EEESW_EEEEENS5_IJNS4_10UnderscoreESZ_SZ_EEEEENS4_13SM90_TMA_LOADENS4_14ComposedLayoutINS4_7SwizzleILi3ELi4ELi3EEENS4_18smem_ptr_flag_bitsILi16EEENST_INS5_IJNSA_ILi8EEESG_EEENS5_IJSG_SB_EEEEEEEvNS4_8identityES12_S1C_vS1D_EENS_8epilogue10collective18CollectiveEpilogueINS1F_22Sm90TmaWarpSpecializedILi4ELi2ELi16ELb1ELb0EEEJSH_NS5_IJSF_NSA_ILi32EEEEEESI_SJ_SI_SJ_NS1F_6fusion15FusionCallbacksIS1J_NS1M_13LinCombEltActINS1F_6thread4GELUESI_fSI_fLNS_15FloatRoundStyleE2EEESH_S1L_JEEES12_NS13_INS14_ILi2ELi4ELi3EEES17_NST_INS5_IJS18_S1K_EEENS5_IJS1K_SB_EEEEEEENS4_17SM75_U32x4_LDSM_NENS4_14SM90_TMA_STOREES1Y_NS4_17SM90_U32x4_STSM_NENS4_9Copy_AtomIJS21_SI_EEEvEEEvvEEEEvNT_6ParamsE --------------------------
	.section	.nv.constant0._ZN7cutlass13device_kernelINS_4gemm6kernel13GemmUniversalIN4cute5tupleIJiiiiEEENS1_10collective13CollectiveMmaINS1_34MainloopSm90TmaGmmaWarpSpecializedILi6ENS5_IJNS4_1CILi1EEESB_SB_EEENS1_35KernelTmaWarpSpecializedCooperativeEEENS5_IJNSA_ILi128EEESF_NSA_ILi64EEEEEENS_6half_tENS5_IJlSB_lEEESI_SJ_NS4_8TiledMMAINS4_8MMA_AtomIJNS4_4SM904GMMA26MMA_64x128x16_F32F16F16_SSILNSN_5MajorE0ELSP_0ELNSN_7ScaleInE1ELSQ_1EEEEEENS4_6LayoutINS5_IJNSA_ILi2EEESB_SB_EEENS5_IJSB_NSA_ILi0EEESW_EEEEENS5_IJNS4_10UnderscoreESZ_SZ_EEEEENS4_13SM90_TMA_LOADENS4_14ComposedLayoutINS4_7SwizzleILi3ELi4ELi3EEENS4_18smem_ptr_flag_bitsILi16EEENST_INS5_IJNSA_ILi8EEESG_EEENS5_IJSG_SB_EEEEEEEvNS4_8identityES12_S1C_vS1D_EENS_8epilogue10collective18CollectiveEpilogueINS1F_22Sm90TmaWarpSpecializedILi4ELi2ELi16ELb1ELb0EEEJSH_NS5_IJSF_NSA_ILi32EEEEEESI_SJ_SI_SJ_NS1F_6fusion15FusionCallbacksIS1J_NS1M_13LinCombEltActINS1F_6thread4GELUESI_fSI_fLNS_15FloatRoundStyleE2EEESH_S1L_JEEES12_NS13_INS14_ILi2ELi4ELi3EEES17_NST_INS5_IJS18_S1K_EEENS5_IJS1K_SB_EEEEEEENS4_17SM75_U32x4_LDSM_NENS4_14SM90_TMA_STOREES1Y_NS4_17SM90_U32x4_STSM_NENS4_9Copy_AtomIJS21_SI_EEEvEEEvvEEEEvNT_6ParamsE,"a",@progbits
	.sectionflags	@""
	.align	4
.nv.constant0._ZN7cutlass13device_kernelINS_4gemm6kernel13GemmUniversalIN4cute5tupleIJiiiiEEENS1_10collective13CollectiveMmaINS1_34MainloopSm90TmaGmmaWarpSpecializedILi6ENS5_IJNS4_1CILi1EEESB_SB_EEENS1_35KernelTmaWarpSpecializedCooperativeEEENS5_IJNSA_ILi128EEESF_NSA_ILi64EEEEEENS_6half_tENS5_IJlSB_lEEESI_SJ_NS4_8TiledMMAINS4_8MMA_AtomIJNS4_4SM904GMMA26MMA_64x128x16_F32F16F16_SSILNSN_5MajorE0ELSP_0ELNSN_7ScaleInE1ELSQ_1EEEEEENS4_6LayoutINS5_IJNSA_ILi2EEESB_SB_EEENS5_IJSB_NSA_ILi0EEESW_EEEEENS5_IJNS4_10UnderscoreESZ_SZ_EEEEENS4_13SM90_TMA_LOADENS4_14ComposedLayoutINS4_7SwizzleILi3ELi4ELi3EEENS4_18smem_ptr_flag_bitsILi16EEENST_INS5_IJNSA_ILi8EEESG_EEENS5_IJSG_SB_EEEEEEEvNS4_8identityES12_S1C_vS1D_EENS_8epilogue10collective18CollectiveEpilogueINS1F_22Sm90TmaWarpSpecializedILi4ELi2ELi16ELb1ELb0EEEJSH_NS5_IJSF_NSA_ILi32EEEEEESI_SJ_SI_SJ_NS1F_6fusion15FusionCallbacksIS1J_NS1M_13LinCombEltActINS1F_6thread4GELUESI_fSI_fLNS_15FloatRoundStyleE2EEESH_S1L_JEEES12_NS13_INS14_ILi2ELi4ELi3EEES17_NST_INS5_IJS18_S1K_EEENS5_IJS1K_SB_EEEEEEENS4_17SM75_U32x4_LDSM_NENS4_14SM90_TMA_STOREES1Y_NS4_17SM90_U32x4_STSM_NENS4_9Copy_AtomIJS21_SI_EEEvEEEvvEEEEvNT_6ParamsE:
	.zero		2432


//--------------------- SYMBOLS --------------------------

	.type		.nv.reservedSmem.offset0,@object
	.size		.nv.reservedSmem.offset0,0x4
	.type		__assertfail,@function
